	.target	sm_100a

	.elftype	@"ET_EXEC"


//--------------------- .note.nv.tkinfo           --------------------------
	.section	.note.nv.tkinfo,"",@"SHT_NOTE"
	.sectionflags	@"SHF_NOTE_NV_TKINFO"
	.tkinfo
        /*0018*/ 	.word	0x00000002
        /*0030*/ 	.string	""
        /*0030*/ 	.string	"ptxas"
        /*0030*/ 	.string	"Cuda compilation tools, release 13.0, V13.0.88"
        /*0030*/ 	.string	"Build cuda_13.0.r13.0/compiler.36424714_0"
        /*0030*/ 	.string	"-arch sm_100a -m 64 "



//--------------------- .note.nv.cuinfo           --------------------------
	.section	.note.nv.cuinfo,"",@"SHT_NOTE"
	.sectionflags	@"SHF_NOTE_NV_CUINFO"
        /*0018*/ 	.short	0x0002
        /*001a*/ 	.short	0x0064
        /*001c*/ 	.short	0x0082
	.zero		2


//--------------------- .nv.info                  --------------------------
	.section	.nv.info,"",@"SHT_CUDA_INFO"
	.align	4


	//----- nvinfo : EIATTR_REGCOUNT
	.align		4
        /*0000*/ 	.byte	0x04, 0x2f
        /*0002*/ 	.short	(.L_19 - .L_18)
	.align		4
.L_18:
        /*0004*/ 	.word	index@(_ZN7cutlass13device_kernelINS_4gemm6kernel13GemmUniversalIN4cute5tupleIJiiiiEEENS1_10collective13CollectiveMmaINS1_35MainloopSm100TmaUmmaWarpSpecializedILi4ELi2ELi4ENS5_IJNS4_1CILi1EEESB_SB_EEEEENS5_IJNSA_ILi128EEENSA_ILi64EEESE_EEENS_12float_e5m2_tENS5_IJlSB_lEEESH_SI_NS4_8TiledMMAINS4_8MMA_AtomIJNS4_10MMA_TraitsINS4_19SM100_MMA_F8F6F4_SSEJSH_SH_fSE_SF_NS4_17integral_constantINS4_4UMMA5MajorELSP_0EEESQ_NSN_INSO_7ScaleInELSR_0EEESS_EEEEEENS4_6LayoutISC_NS5_IJNSA_ILi0EEESW_SW_EEEEENS5_IJNS4_10UnderscoreESZ_SZ_EEEEENS4_13SM90_TMA_LOADENS4_14ComposedLayoutINS4_7SwizzleILi3ELi4ELi3EEENS4_18smem_ptr_flag_bitsILi8EEENSV_INS5_IJNSA_ILi8EEESE_EEENS5_IJSE_SB_EEEEEEEvNS4_8identityES12_S1C_vS1D_EENS_8epilogue10collective18CollectiveEpilogueINS1F_23Sm100TmaWarpSpecializedILi1ELi1ELi64ELb0ELb0EEEJSG_NS5_IJNSV_ISE_SB_EENSV_ISF_SB_EEEEESH_SI_SH_SI_NS1F_6fusion15FusionCallbacksIS1J_NS1N_17LinearCombinationISH_fSH_fLNS_15FloatRoundStyleE2EEESG_S1M_JEEENS4_5SM1004TMEM4LOAD26SM100_TMEM_LOAD_32dp32b64xES12_NS13_INS14_ILi2ELi4ELi3EEES17_NSV_INS5_IJS18_SF_EEENS5_IJSF_SB_EEEEEEENS4_39AutoVectorizingCopyWithAssumedAlignmentILi128EEENS4_14SM90_TMA_STOREES21_S23_S23_EEEvvEEEEvNT_6ParamsE)
        /*0008*/ 	.word	0x000000c2


	//----- nvinfo : EIATTR_FRAME_SIZE
	.align		4
.L_19:
        /*000c*/ 	.byte	0x04, 0x11
        /*000e*/ 	.short	(.L_21 - .L_20)
	.align		4
.L_20:
        /*0010*/ 	.word	index@($__internal_2_$__cuda_sm10x_tcgen05_guardrail_trap_unallocated_columns_being_dealloced)
        /*0014*/ 	.word	0x00000000


	//----- nvinfo : EIATTR_FRAME_SIZE
	.align		4
.L_21:
        /*0018*/ 	.byte	0x04, 0x11
        /*001a*/ 	.short	(.L_23 - .L_22)
	.align		4
.L_22:
        /*001c*/ 	.word	index@($__internal_1_$__cuda_sm10x_tcgen05_guardrail_trap_phase_invalid_during_alloc)
        /*0020*/ 	.word	0x00000000


	//----- nvinfo : EIATTR_FRAME_SIZE
	.align		4
.L_23:
        /*0024*/ 	.byte	0x04, 0x11
        /*0026*/ 	.short	(.L_25 - .L_24)
	.align		4
.L_24:
        /*0028*/ 	.word	index@($__internal_0_$__cuda_sm10x_tcgen05_guardrail_trap_col_being_dealloced_not_returned_by_alloc)
        /*002c*/ 	.word	0x00000000


	//----- nvinfo : EIATTR_FRAME_SIZE
	.align		4
.L_25:
        /*0030*/ 	.byte	0x04, 0x11
        /*0032*/ 	.short	(.L_27 - .L_26)
	.align		4
.L_26:
        /*0034*/ 	.word	index@(_ZN7cutlass13device_kernelINS_4gemm6kernel13GemmUniversalIN4cute5tupleIJiiiiEEENS1_10collective13CollectiveMmaINS1_35MainloopSm100TmaUmmaWarpSpecializedILi4ELi2ELi4ENS5_IJNS4_1CILi1EEESB_SB_EEEEENS5_IJNSA_ILi128EEENSA_ILi64EEESE_EEENS_12float_e5m2_tENS5_IJlSB_lEEESH_SI_NS4_8TiledMMAINS4_8MMA_AtomIJNS4_10MMA_TraitsINS4_19SM100_MMA_F8F6F4_SSEJSH_SH_fSE_SF_NS4_17integral_constantINS4_4UMMA5MajorELSP_0EEESQ_NSN_INSO_7ScaleInELSR_0EEESS_EEEEEENS4_6LayoutISC_NS5_IJNSA_ILi0EEESW_SW_EEEEENS5_IJNS4_10UnderscoreESZ_SZ_EEEEENS4_13SM90_TMA_LOADENS4_14ComposedLayoutINS4_7SwizzleILi3ELi4ELi3EEENS4_18smem_ptr_flag_bitsILi8EEENSV_INS5_IJNSA_ILi8EEESE_EEENS5_IJSE_SB_EEEEEEEvNS4_8identityES12_S1C_vS1D_EENS_8epilogue10collective18CollectiveEpilogueINS1F_23Sm100TmaWarpSpecializedILi1ELi1ELi64ELb0ELb0EEEJSG_NS5_IJNSV_ISE_SB_EENSV_ISF_SB_EEEEESH_SI_SH_SI_NS1F_6fusion15FusionCallbacksIS1J_NS1N_17LinearCombinationISH_fSH_fLNS_15FloatRoundStyleE2EEESG_S1M_JEEENS4_5SM1004TMEM4LOAD26SM100_TMEM_LOAD_32dp32b64xES12_NS13_INS14_ILi2ELi4ELi3EEES17_NSV_INS5_IJS18_SF_EEENS5_IJSF_SB_EEEEEEENS4_39AutoVectorizingCopyWithAssumedAlignmentILi128EEENS4_14SM90_TMA_STOREES21_S23_S23_EEEvvEEEEvNT_6ParamsE)
        /*0038*/ 	.word	0x00000000


	//----- nvinfo : EIATTR_MIN_STACK_SIZE
	.align		4
.L_27:
        /*003c*/ 	.byte	0x04, 0x12
        /*003e*/ 	.short	(.L_29 - .L_28)
	.align		4
.L_28:
        /*0040*/ 	.word	index@(_ZN7cutlass13device_kernelINS_4gemm6kernel13GemmUniversalIN4cute5tupleIJiiiiEEENS1_10collective13CollectiveMmaINS1_35MainloopSm100TmaUmmaWarpSpecializedILi4ELi2ELi4ENS5_IJNS4_1CILi1EEESB_SB_EEEEENS5_IJNSA_ILi128EEENSA_ILi64EEESE_EEENS_12float_e5m2_tENS5_IJlSB_lEEESH_SI_NS4_8TiledMMAINS4_8MMA_AtomIJNS4_10MMA_TraitsINS4_19SM100_MMA_F8F6F4_SSEJSH_SH_fSE_SF_NS4_17integral_constantINS4_4UMMA5MajorELSP_0EEESQ_NSN_INSO_7ScaleInELSR_0EEESS_EEEEEENS4_6LayoutISC_NS5_IJNSA_ILi0EEESW_SW_EEEEENS5_IJNS4_10UnderscoreESZ_SZ_EEEEENS4_13SM90_TMA_LOADENS4_14ComposedLayoutINS4_7SwizzleILi3ELi4ELi3EEENS4_18smem_ptr_flag_bitsILi8EEENSV_INS5_IJNSA_ILi8EEESE_EEENS5_IJSE_SB_EEEEEEEvNS4_8identityES12_S1C_vS1D_EENS_8epilogue10collective18CollectiveEpilogueINS1F_23Sm100TmaWarpSpecializedILi1ELi1ELi64ELb0ELb0EEEJSG_NS5_IJNSV_ISE_SB_EENSV_ISF_SB_EEEEESH_SI_SH_SI_NS1F_6fusion15FusionCallbacksIS1J_NS1N_17LinearCombinationISH_fSH_fLNS_15FloatRoundStyleE2EEESG_S1M_JEEENS4_5SM1004TMEM4LOAD26SM100_TMEM_LOAD_32dp32b64xES12_NS13_INS14_ILi2ELi4ELi3EEES17_NSV_INS5_IJS18_SF_EEENS5_IJSF_SB_EEEEEEENS4_39AutoVectorizingCopyWithAssumedAlignmentILi128EEENS4_14SM90_TMA_STOREES21_S23_S23_EEEvvEEEEvNT_6ParamsE)
        /*0044*/ 	.word	0x00000000
.L_29:


//--------------------- .nv.compat                --------------------------
	.section	.nv.compat,"",@"SHT_CUDA_COMPAT_INFO"
	.align	4
        /*0000*/ 	.byte	0x02, 0x09, 0x01, 0x00, 0x02, 0x02, 0x02, 0x00, 0x02, 0x05, 0x05, 0x00, 0x03, 0x07, 0x01, 0x01
        /*0010*/ 	.byte	0x02, 0x03, 0x01, 0x00, 0x02, 0x06, 0x01, 0x00, 0x04, 0x0b, 0x08, 0x00, 0x09, 0x00, 0x00, 0x00
        /*0020*/ 	.byte	0x00, 0x00, 0x00, 0x00


//--------------------- .nv.info._ZN7cutlass13device_kernelINS_4gemm6kernel13GemmUniversalIN4cute5tupleIJiiiiEEENS1_10collective13CollectiveMmaINS1_35MainloopSm100TmaUmmaWarpSpecializedILi4ELi2ELi4ENS5_IJNS4_1CILi1EEESB_SB_EEEEENS5_IJNSA_ILi128EEENSA_ILi64EEESE_EEENS_12float_e5m2_tENS5_IJlSB_lEEESH_SI_NS4_8TiledMMAINS4_8MMA_AtomIJNS4_10MMA_TraitsINS4_19SM100_MMA_F8F6F4_SSEJSH_SH_fSE_SF_NS4_17integral_constantINS4_4UMMA5MajorELSP_0EEESQ_NSN_INSO_7ScaleInELSR_0EEESS_EEEEEENS4_6LayoutISC_NS5_IJNSA_ILi0EEESW_SW_EEEEENS5_IJNS4_10UnderscoreESZ_SZ_EEEEENS4_13SM90_TMA_LOADENS4_14ComposedLayoutINS4_7SwizzleILi3ELi4ELi3EEENS4_18smem_ptr_flag_bitsILi8EEENSV_INS5_IJNSA_ILi8EEESE_EEENS5_IJSE_SB_EEEEEEEvNS4_8identityES12_S1C_vS1D_EENS_8epilogue10collective18CollectiveEpilogueINS1F_23Sm100TmaWarpSpecializedILi1ELi1ELi64ELb0ELb0EEEJSG_NS5_IJNSV_ISE_SB_EENSV_ISF_SB_EEEEESH_SI_SH_SI_NS1F_6fusion15FusionCallbacksIS1J_NS1N_17LinearCombinationISH_fSH_fLNS_15FloatRoundStyleE2EEESG_S1M_JEEENS4_5SM1004TMEM4LOAD26SM100_TMEM_LOAD_32dp32b64xES12_NS13_INS14_ILi2ELi4ELi3EEES17_NSV_INS5_IJS18_SF_EEENS5_IJSF_SB_EEEEEEENS4_39AutoVectorizingCopyWithAssumedAlignmentILi128EEENS4_14SM90_TMA_STOREES21_S23_S23_EEEvvEEEEvNT_6ParamsE --------------------------
	.section	.nv.info._ZN7cutlass13device_kernelINS_4gemm6kernel13GemmUniversalIN4cute5tupleIJiiiiEEENS1_10collective13CollectiveMmaINS1_35MainloopSm100TmaUmmaWarpSpecializedILi4ELi2ELi4ENS5_IJNS4_1CILi1EEESB_SB_EEEEENS5_IJNSA_ILi128EEENSA_ILi64EEESE_EEENS_12float_e5m2_tENS5_IJlSB_lEEESH_SI_NS4_8TiledMMAINS4_8MMA_AtomIJNS4_10MMA_TraitsINS4_19SM100_MMA_F8F6F4_SSEJSH_SH_fSE_SF_NS4_17integral_constantINS4_4UMMA5MajorELSP_0EEESQ_NSN_INSO_7ScaleInELSR_0EEESS_EEEEEENS4_6LayoutISC_NS5_IJNSA_ILi0EEESW_SW_EEEEENS5_IJNS4_10UnderscoreESZ_SZ_EEEEENS4_13SM90_TMA_LOADENS4_14ComposedLayoutINS4_7SwizzleILi3ELi4ELi3EEENS4_18smem_ptr_flag_bitsILi8EEENSV_INS5_IJNSA_ILi8EEESE_EEENS5_IJSE_SB_EEEEEEEvNS4_8identityES12_S1C_vS1D_EENS_8epilogue10collective18CollectiveEpilogueINS1F_23Sm100TmaWarpSpecializedILi1ELi1ELi64ELb0ELb0EEEJSG_NS5_IJNSV_ISE_SB_EENSV_ISF_SB_EEEEESH_SI_SH_SI_NS1F_6fusion15FusionCallbacksIS1J_NS1N_17LinearCombinationISH_fSH_fLNS_15FloatRoundStyleE2EEESG_S1M_JEEENS4_5SM1004TMEM4LOAD26SM100_TMEM_LOAD_32dp32b64xES12_NS13_INS14_ILi2ELi4ELi3EEES17_NSV_INS5_IJS18_SF_EEENS5_IJSF_SB_EEEEEEENS4_39AutoVectorizingCopyWithAssumedAlignmentILi128EEENS4_14SM90_TMA_STOREES21_S23_S23_EEEvvEEEEvNT_6ParamsE,"",@"SHT_CUDA_INFO"
	.sectionflags	@""
	.align	4


	//----- nvinfo : EIATTR_CUDA_API_VERSION
	.align		4
        /*0000*/ 	.byte	0x04, 0x37
        /*0002*/ 	.short	(.L_31 - .L_30)
.L_30:
        /*0004*/ 	.word	0x00000082


	//----- nvinfo : EIATTR_KPARAM_INFO
	.align		4
.L_31:
        /*0008*/ 	.byte	0x04, 0x17
        /*000a*/ 	.short	(.L_33 - .L_32)
.L_32:
        /*000c*/ 	.word	0x00000000
        /*0010*/ 	.short	0x0000
        /*0012*/ 	.short	0x0000
        /*0014*/ 	.byte	0x00, 0xf0, 0x01, 0x20


	//----- nvinfo : EIATTR_AT_ENTRY_FRAGMENTS
	.align		4
.L_33:
        /*0018*/ 	.byte	0x04, 0x4f
        /*001a*/ 	.short	(.L_35 - .L_34)


	//   ....[0]....
.L_34:
        /*001c*/ 	.word	0x00000006


	//----- nvinfo : EIATTR_RESERVED_SMEM_USED
	.align		4
.L_35:
        /*0020*/ 	.byte	0x01, 0x41
	.zero		2


	//----- nvinfo : EIATTR_SPARSE_MMA_MASK
	.align		4
        /*0024*/ 	.byte	0x03, 0x50
        /*0026*/ 	.short	0x0000


	//----- nvinfo : EIATTR_TCGEN05_1CTA_USED
	.align		4
        /*0028*/ 	.byte	0x01, 0x51
	.zero		2


	//----- nvinfo : EIATTR_MAXREG_COUNT
	.align		4
        /*002c*/ 	.byte	0x03, 0x1b
        /*002e*/ 	.short	0x00ff


	//----- nvinfo : EIATTR_NUM_BARRIERS
	.align		4
        /*0030*/ 	.byte	0x02, 0x4c
        /*0032*/ 	.byte	0x07
	.zero		1


	//----- nvinfo : EIATTR_EXTERNS
	.align		4
        /*0034*/ 	.byte	0x04, 0x0f
        /*0036*/ 	.short	(.L_37 - .L_36)


	//   ....[0]....
	.align		4
.L_36:
        /*0038*/ 	.word	index@(__assertfail)


	//----- nvinfo : EIATTR_MERCURY_ISA_VERSION
	.align		4
.L_37:
        /*003c*/ 	.byte	0x03, 0x5f
        /*003e*/ 	.short	0x0101


	//----- nvinfo : EIATTR_INT_WARP_WIDE_INSTR_OFFSETS
	.align		4
        /*0040*/ 	.byte	0x04, 0x31
        /*0042*/ 	.short	(.L_39 - .L_38)


	//   ....[0]....
.L_38:
        /*0044*/ 	.word	0x00001d80


	//   ....[1]....
        /*0048*/ 	.word	0x000037d0


	//   ....[2]....
        /*004c*/ 	.word	0x000037f0


	//   ....[3]....
        /*0050*/ 	.word	0x00003820


	//   ....[4]....
        /*0054*/ 	.word	0x00004230


	//   ....[5]....
        /*0058*/ 	.word	0x00004320


	//----- nvinfo : EIATTR_COOP_GROUP_MASK_REGIDS
	.align		4
.L_39:
        /*005c*/ 	.byte	0x04, 0x29
        /*005e*/ 	.short	(.L_41 - .L_40)


	//   ....[0]....
.L_40:
        /*0060*/ 	.word	0xffffffff


	//   ....[1]....
        /*0064*/ 	.word	0xffffffff


	//   ....[2]....
        /*0068*/ 	.word	0xffffffff


	//   ....[3]....
        /*006c*/ 	.word	0xffffffff


	//   ....[4]....
        /*0070*/ 	.word	0xffffffff


	//   ....[5]....
        /*0074*/ 	.word	0xffffffff


	//   ....[6]....
        /*0078*/ 	.word	0xffffffff


	//   ....[7]....
        /*007c*/ 	.word	0xffffffff


	//   ....[8]....
        /*0080*/ 	.word	0xffffffff


	//   ....[9]....
        /*0084*/ 	.word	0xffffffff


	//   ....[10]....
        /*0088*/ 	.word	0xffffffff


	//   ....[11]....
        /*008c*/ 	.word	0xffffffff


	//   ....[12]....
        /*0090*/ 	.word	0xffffffff


	//----- nvinfo : EIATTR_COOP_GROUP_INSTR_OFFSETS
	.align		4
.L_41:
        /*0094*/ 	.byte	0x04, 0x28
        /*0096*/ 	.short	(.L_43 - .L_42)


	//   ....[0]....
.L_42:
        /*0098*/ 	.word	0x00000090


	//   ....[1]....
        /*009c*/ 	.word	0x000004d0


	//   ....[2]....
        /*00a0*/ 	.word	0x00000640


	//   ....[3]....
        /*00a4*/ 	.word	0x00000780


	//   ....[4]....
        /*00a8*/ 	.word	0x00000880


	//   ....[5]....
        /*00ac*/ 	.word	0x000009f0


	//   ....[6]....
        /*00b0*/ 	.word	0x00000b90


	//   ....[7]....
        /*00b4*/ 	.word	0x00001c60


	//   ....[8]....
        /*00b8*/ 	.word	0x00002a40


	//   ....[9]....
        /*00bc*/ 	.word	0x00002c50


	//   ....[10]....
        /*00c0*/ 	.word	0x00002c80


	//   ....[11]....
        /*00c4*/ 	.word	0x000036b0


	//   ....[12]....
        /*00c8*/ 	.word	0x000038e0


	//----- nvinfo : EIATTR_VRC_CTA_INIT_COUNT
	.align		4
.L_43:
        /*00cc*/ 	.byte	0x02, 0x4a
        /*00ce*/ 	.byte	0x80
	.zero		1


	//----- nvinfo : EIATTR_SYSCALL_OFFSETS
	.align		4
        /*00d0*/ 	.byte	0x04, 0x46
        /*00d2*/ 	.short	(.L_45 - .L_44)


	//   ....[0]....
.L_44:
        /*00d4*/ 	.word	0x00004d10


	//   ....[1]....
        /*00d8*/ 	.word	0x00004e50


	//   ....[2]....
        /*00dc*/ 	.word	0x000055f0


	//----- nvinfo : EIATTR_MBARRIER_INSTR_OFFSETS
	.align		4
.L_45:
        /*00e0*/ 	.byte	0x04, 0x39
        /*00e2*/ 	.short	(.L_47 - .L_46)


	//   ....[0]....
.L_46:
        /*00e4*/ 	.word	0x000005b0
        /*00e8*/ 	.word	0x000000ff
        /*00ec*/ 	.word	0x00000000
        /*00f0*/ 	.short	0x0100
        /*00f2*/ 	.byte	0x05
	.zero		1


	//   ....[1]....
        /*00f4*/ 	.word	0x000005c0
        /*00f8*/ 	.word	0x000000ff
        /*00fc*/ 	.word	0x00000020
        /*0100*/ 	.short	0x0100
        /*0102*/ 	.byte	0x05
	.zero		1


	//   ....[2]....
        /*0104*/ 	.word	0x000005d0
        /*0108*/ 	.word	0x000000ff
        /*010c*/ 	.word	0x00000008
        /*0110*/ 	.short	0x0100
        /*0112*/ 	.byte	0x05
	.zero		1


	//   ....[3]....
        /*0114*/ 	.word	0x000005e0
        /*0118*/ 	.word	0x000000ff
        /*011c*/ 	.word	0x00000028
        /*0120*/ 	.short	0x0100
        /*0122*/ 	.byte	0x05
	.zero		1


	//   ....[4]....
        /*0124*/ 	.word	0x000005f0
        /*0128*/ 	.word	0x000000ff
        /*012c*/ 	.word	0x00000010
        /*0130*/ 	.short	0x0100
        /*0132*/ 	.byte	0x05
	.zero		1


	//   ....[5]....
        /*0134*/ 	.word	0x00000600
        /*0138*/ 	.word	0x000000ff
        /*013c*/ 	.word	0x00000030
        /*0140*/ 	.short	0x0100
        /*0142*/ 	.byte	0x05
	.zero		1


	//   ....[6]....
        /*0144*/ 	.word	0x00000610
        /*0148*/ 	.word	0x000000ff
        /*014c*/ 	.word	0x00000018
        /*0150*/ 	.short	0x0100
        /*0152*/ 	.byte	0x05
	.zero		1


	//   ....[7]....
        /*0154*/ 	.word	0x00000620
        /*0158*/ 	.word	0x000000ff
        /*015c*/ 	.word	0x00000038
        /*0160*/ 	.short	0x0100
        /*0162*/ 	.byte	0x05
	.zero		1


	//   ....[8]....
        /*0164*/ 	.word	0x00000750
        /*0168*/ 	.word	0x000000ff
        /*016c*/ 	.word	0x00000040
        /*0170*/ 	.short	0x0100
        /*0172*/ 	.byte	0x06
	.zero		1


	//   ....[9]....
        /*0174*/ 	.word	0x00000760
        /*0178*/ 	.word	0x000000ff
        /*017c*/ 	.word	0x00000048
        /*0180*/ 	.short	0x0100
        /*0182*/ 	.byte	0x06
	.zero		1


	//   ....[10]....
        /*0184*/ 	.word	0x00000850
        /*0188*/ 	.word	0x000000ff
        /*018c*/ 	.word	0x00000050
        /*0190*/ 	.short	0x0100
        /*0192*/ 	.byte	0x05
	.zero		1


	//   ....[11]....
        /*0194*/ 	.word	0x00000860
        /*0198*/ 	.word	0x000000ff
        /*019c*/ 	.word	0x00000058
        /*01a0*/ 	.short	0x0100
        /*01a2*/ 	.byte	0x05
	.zero		1


	//   ....[12]....
        /*01a4*/ 	.word	0x000009a0
        /*01a8*/ 	.word	0x000000ff
        /*01ac*/ 	.word	0x00000060
        /*01b0*/ 	.short	0x0100
        /*01b2*/ 	.byte	0x05
	.zero		1


	//   ....[13]....
        /*01b4*/ 	.word	0x000009b0
        /*01b8*/ 	.word	0x000000ff
        /*01bc*/ 	.word	0x00000070
        /*01c0*/ 	.short	0x0100
        /*01c2*/ 	.byte	0x05
	.zero		1


	//   ....[14]....
        /*01c4*/ 	.word	0x000009c0
        /*01c8*/ 	.word	0x000000ff
        /*01cc*/ 	.word	0x00000068
        /*01d0*/ 	.short	0x0100
        /*01d2*/ 	.byte	0x05
	.zero		1


	//   ....[15]....
        /*01d4*/ 	.word	0x000009d0
        /*01d8*/ 	.word	0x000000ff
        /*01dc*/ 	.word	0x00000078
        /*01e0*/ 	.short	0x0100
        /*01e2*/ 	.byte	0x05
	.zero		1


	//   ....[16]....
        /*01e4*/ 	.word	0x00000b00
        /*01e8*/ 	.word	0x000000ff
        /*01ec*/ 	.word	0x00000080
        /*01f0*/ 	.short	0x0100
        /*01f2*/ 	.byte	0x06
	.zero		1


	//   ....[17]....
        /*01f4*/ 	.word	0x00000b10
        /*01f8*/ 	.word	0x000000ff
        /*01fc*/ 	.word	0x000000a0
        /*0200*/ 	.short	0x0100
        /*0202*/ 	.byte	0x06
	.zero		1


	//   ....[18]....
        /*0204*/ 	.word	0x00000b20
        /*0208*/ 	.word	0x000000ff
        /*020c*/ 	.word	0x00000088
        /*0210*/ 	.short	0x0100
        /*0212*/ 	.byte	0x06
	.zero		1


	//   ....[19]....
        /*0214*/ 	.word	0x00000b30
        /*0218*/ 	.word	0x000000ff
        /*021c*/ 	.word	0x000000a8
        /*0220*/ 	.short	0x0100
        /*0222*/ 	.byte	0x06
	.zero		1


	//   ....[20]....
        /*0224*/ 	.word	0x00000b40
        /*0228*/ 	.word	0x000000ff
        /*022c*/ 	.word	0x00000090
        /*0230*/ 	.short	0x0100
        /*0232*/ 	.byte	0x06
	.zero		1


	//   ....[21]....
        /*0234*/ 	.word	0x00000b50
        /*0238*/ 	.word	0x000000ff
        /*023c*/ 	.word	0x000000b0
        /*0240*/ 	.short	0x0100
        /*0242*/ 	.byte	0x06
	.zero		1


	//   ....[22]....
        /*0244*/ 	.word	0x00000b60
        /*0248*/ 	.word	0x000000ff
        /*024c*/ 	.word	0x00000098
        /*0250*/ 	.short	0x0100
        /*0252*/ 	.byte	0x06
	.zero		1


	//   ....[23]....
        /*0254*/ 	.word	0x00000b70
        /*0258*/ 	.word	0x000000ff
        /*025c*/ 	.word	0x000000b8
        /*0260*/ 	.short	0x0100
        /*0262*/ 	.byte	0x06
	.zero		1


	//   ....[24]....
        /*0264*/ 	.word	0x00000c60
        /*0268*/ 	.word	0x000000ff
        /*026c*/ 	.word	0x000000c0
        /*0270*/ 	.short	0x0100
        /*0272*/ 	.byte	0x05
	.zero		1


	//   ....[25]....
        /*0274*/ 	.word	0x00000c70
        /*0278*/ 	.word	0x000000ff
        /*027c*/ 	.word	0x000000d0
        /*0280*/ 	.short	0x0100
        /*0282*/ 	.byte	0x05
	.zero		1


	//   ....[26]....
        /*0284*/ 	.word	0x00000c80
        /*0288*/ 	.word	0x000000ff
        /*028c*/ 	.word	0x000000c8
        /*0290*/ 	.short	0x0100
        /*0292*/ 	.byte	0x05
	.zero		1


	//   ....[27]....
        /*0294*/ 	.word	0x00000c90
        /*0298*/ 	.word	0x000000ff
        /*029c*/ 	.word	0x000000d8
        /*02a0*/ 	.short	0x0100
        /*02a2*/ 	.byte	0x05
	.zero		1


	//   ....[28]....
        /*02a4*/ 	.word	0x00001560
        /*02a8*/ 	.word	0x00000003
        /*02ac*/ 	.word	0x000000d0
        /*02b0*/ 	.short	0x010a
        /*02b2*/ 	.byte	0xff
	.zero		1


	//   ....[29]....
        /*02b4*/ 	.word	0x00001590
        /*02b8*/ 	.word	0x00000003
        /*02bc*/ 	.word	0x000000c0
        /*02c0*/ 	.short	0x0101
        /*02c2*/ 	.byte	0xff
	.zero		1


	//   ....[30]....
        /*02c4*/ 	.word	0x00001660
        /*02c8*/ 	.word	0x000000ff
        /*02cc*/ 	.word	0x00000020
        /*02d0*/ 	.short	0x010a
        /*02d2*/ 	.byte	0x08
	.zero		1


	//   ....[31]....
        /*02d4*/ 	.word	0x00001700
        /*02d8*/ 	.word	0x000000ff
        /*02dc*/ 	.word	0x00000020
        /*02e0*/ 	.short	0x010a
        /*02e2*/ 	.byte	0x21
	.zero		1


	//   ....[32]....
        /*02e4*/ 	.word	0x00001850
        /*02e8*/ 	.word	0x000000ff
        /*02ec*/ 	.word	0x00000020
        /*02f0*/ 	.short	0x010a
        /*02f2*/ 	.byte	0x08
	.zero		1


	//   ....[33]....
        /*02f4*/ 	.word	0x00001960
        /*02f8*/ 	.word	0x000000ff
        /*02fc*/ 	.word	0x00000058
        /*0300*/ 	.short	0x0101
        /*0302*/ 	.byte	0x04
	.zero		1


	//   ....[34]....
        /*0304*/ 	.word	0x00001980
        /*0308*/ 	.word	0x000000ff
        /*030c*/ 	.word	0x00000020
        /*0310*/ 	.short	0x010a
        /*0312*/ 	.byte	0x08
	.zero		1


	//   ....[35]....
        /*0314*/ 	.word	0x00001a00
        /*0318*/ 	.word	0x000000ff
        /*031c*/ 	.word	0x00000020
        /*0320*/ 	.short	0x010a
        /*0322*/ 	.byte	0x11
	.zero		1


	//   ....[36]....
        /*0324*/ 	.word	0x00001b50
        /*0328*/ 	.word	0x000000ff
        /*032c*/ 	.word	0x00000020
        /*0330*/ 	.short	0x010a
        /*0332*/ 	.byte	0x08
	.zero		1


	//   ....[37]....
        /*0334*/ 	.word	0x00001c90
        /*0338*/ 	.word	0x00000002
        /*033c*/ 	.word	0x00000060
        /*0340*/ 	.short	0x010a
        /*0342*/ 	.byte	0xff
	.zero		1


	//   ....[38]....
        /*0344*/ 	.word	0x00001d50
        /*0348*/ 	.word	0x00000002
        /*034c*/ 	.word	0x00000000
        /*0350*/ 	.short	0x0101
        /*0352*/ 	.byte	0xff
	.zero		1


	//   ....[39]....
        /*0354*/ 	.word	0x000022b0
        /*0358*/ 	.word	0x000000ff
        /*035c*/ 	.word	0x00000000
        /*0360*/ 	.short	0x010a
        /*0362*/ 	.byte	0x05
	.zero		1


	//   ....[40]....
        /*0364*/ 	.word	0x00002340
        /*0368*/ 	.word	0x000000ff
        /*036c*/ 	.word	0x00000000
        /*0370*/ 	.short	0x010a
        /*0372*/ 	.byte	0x05
	.zero		1


	//   ....[41]....
        /*0374*/ 	.word	0x000023d0
        /*0378*/ 	.word	0x000000ff
        /*037c*/ 	.word	0x00000000
        /*0380*/ 	.short	0x010a
        /*0382*/ 	.byte	0x05
	.zero		1


	//   ....[42]....
        /*0384*/ 	.word	0x00002470
        /*0388*/ 	.word	0x00000000
        /*038c*/ 	.word	0x00000000
        /*0390*/ 	.short	0x010a
        /*0392*/ 	.byte	0xff
	.zero		1


	//   ....[43]....
        /*0394*/ 	.word	0x00002590
        /*0398*/ 	.word	0x00000000
        /*039c*/ 	.word	0x000000c0
        /*03a0*/ 	.short	0x010a
        /*03a2*/ 	.byte	0xff
	.zero		1


	//   ....[44]....
        /*03a4*/ 	.word	0x000025f0
        /*03a8*/ 	.word	0x00000004
        /*03ac*/ 	.word	0x00000000
        /*03b0*/ 	.short	0x0101
        /*03b2*/ 	.byte	0xff
	.zero		1


	//   ....[45]....
        /*03b4*/ 	.word	0x00002610
        /*03b8*/ 	.word	0x000000ff
        /*03bc*/ 	.word	0x00000070
        /*03c0*/ 	.short	0x010a
        /*03c2*/ 	.byte	0x05
	.zero		1


	//   ....[46]....
        /*03c4*/ 	.word	0x00002730
        /*03c8*/ 	.word	0x00000000
        /*03cc*/ 	.word	0x00000060
        /*03d0*/ 	.short	0x010a
        /*03d2*/ 	.byte	0xff
	.zero		1


	//   ....[47]....
        /*03d4*/ 	.word	0x00002840
        /*03d8*/ 	.word	0x00000000
        /*03dc*/ 	.word	0x00000000
        /*03e0*/ 	.short	0x0101
        /*03e2*/ 	.byte	0xff
	.zero		1


	//   ....[48]....
        /*03e4*/ 	.word	0x000028d0
        /*03e8*/ 	.word	0x000000ff
        /*03ec*/ 	.word	0x00000070
        /*03f0*/ 	.short	0x0106
        /*03f2*/ 	.byte	0x05
	.zero		1


	//   ....[49]....
        /*03f4*/ 	.word	0x000028f0
        /*03f8*/ 	.word	0x000000ff
        /*03fc*/ 	.word	0x00000070
        /*0400*/ 	.short	0x010a
        /*0402*/ 	.byte	0x05
	.zero		1


	//   ....[50]....
        /*0404*/ 	.word	0x00002980
        /*0408*/ 	.word	0x000000ff
        /*040c*/ 	.word	0x00000070
        /*0410*/ 	.short	0x0106
        /*0412*/ 	.byte	0x04
	.zero		1


	//   ....[51]....
        /*0414*/ 	.word	0x000029c0
        /*0418*/ 	.word	0x00000000
        /*041c*/ 	.word	0x00000070
        /*0420*/ 	.short	0x010a
        /*0422*/ 	.byte	0xff
	.zero		1


	//   ....[52]....
        /*0424*/ 	.word	0x00002f00
        /*0428*/ 	.word	0x00000000
        /*042c*/ 	.word	0x00000060
        /*0430*/ 	.short	0x010a
        /*0432*/ 	.byte	0xff
	.zero		1


	//   ....[53]....
        /*0434*/ 	.word	0x00003010
        /*0438*/ 	.word	0x00000003
        /*043c*/ 	.word	0x00000000
        /*0440*/ 	.short	0x0101
        /*0442*/ 	.byte	0xff
	.zero		1


	//   ....[54]....
        /*0444*/ 	.word	0x00003020
        /*0448*/ 	.word	0x000000ff
        /*044c*/ 	.word	0x00000000
        /*0450*/ 	.short	0x010a
        /*0452*/ 	.byte	0x06
	.zero		1


	//   ....[55]....
        /*0454*/ 	.word	0x00003040
        /*0458*/ 	.word	0x000000ff
        /*045c*/ 	.word	0x000000a0
        /*0460*/ 	.short	0x010a
        /*0462*/ 	.byte	0x07
	.zero		1


	//   ....[56]....
        /*0464*/ 	.word	0x00003110
        /*0468*/ 	.word	0x000000ff
        /*046c*/ 	.word	0x00000000
        /*0470*/ 	.short	0x010a
        /*0472*/ 	.byte	0x06
	.zero		1


	//   ....[57]....
        /*0474*/ 	.word	0x00003240
        /*0478*/ 	.word	0x000000ff
        /*047c*/ 	.word	0x00000000
        /*0480*/ 	.short	0x010a
        /*0482*/ 	.byte	0x1a
	.zero		1


	//   ....[58]....
        /*0484*/ 	.word	0x000034e0
        /*0488*/ 	.word	0x000000ff
        /*048c*/ 	.word	0x00000000
        /*0490*/ 	.short	0x010a
        /*0492*/ 	.byte	0x06
	.zero		1


	//   ....[59]....
        /*0494*/ 	.word	0x00003570
        /*0498*/ 	.word	0x000000ff
        /*049c*/ 	.word	0x00000000
        /*04a0*/ 	.short	0x010a
        /*04a2*/ 	.byte	0x06
	.zero		1


	//   ....[60]....
        /*04a4*/ 	.word	0x00003600
        /*04a8*/ 	.word	0x000000ff
        /*04ac*/ 	.word	0x00000000
        /*04b0*/ 	.short	0x010a
        /*04b2*/ 	.byte	0x06
	.zero		1


	//   ....[61]....
        /*04b4*/ 	.word	0x00003690
        /*04b8*/ 	.word	0x000000ff
        /*04bc*/ 	.word	0x00000000
        /*04c0*/ 	.short	0x010a
        /*04c2*/ 	.byte	0x07
	.zero		1


	//   ....[62]....
        /*04c4*/ 	.word	0x00003ad0
        /*04c8*/ 	.word	0x00000000
        /*04cc*/ 	.word	0x00000060
        /*04d0*/ 	.short	0x010a
        /*04d2*/ 	.byte	0xff
	.zero		1


	//   ....[63]....
        /*04d4*/ 	.word	0x00003bc0
        /*04d8*/ 	.word	0x00000000
        /*04dc*/ 	.word	0x00000000
        /*04e0*/ 	.short	0x0101
        /*04e2*/ 	.byte	0xff
	.zero		1


	//   ....[64]....
        /*04e4*/ 	.word	0x00003ee0
        /*04e8*/ 	.word	0x000000ff
        /*04ec*/ 	.word	0x00000058
        /*04f0*/ 	.short	0x010a
        /*04f2*/ 	.byte	0x06
	.zero		1


	//   ....[65]....
        /*04f4*/ 	.word	0x00004060
        /*04f8*/ 	.word	0x000000ff
        /*04fc*/ 	.word	0x00000048
        /*0500*/ 	.short	0x010a
        /*0502*/ 	.byte	0x06
	.zero		1


	//   ....[66]....
        /*0504*/ 	.word	0x00004390
        /*0508*/ 	.word	0x000000ff
        /*050c*/ 	.word	0x00000040
        /*0510*/ 	.short	0x010b
        /*0512*/ 	.byte	0x06
	.zero		1


	//   ....[67]....
        /*0514*/ 	.word	0x000043b0
        /*0518*/ 	.word	0x000000ff
        /*051c*/ 	.word	0x00000000
        /*0520*/ 	.short	0x0101
        /*0522*/ 	.byte	0x25
	.zero		1


	//   ....[68]....
        /*0524*/ 	.word	0x000043f0
        /*0528*/ 	.word	0x00000000
        /*052c*/ 	.word	0x00000048
        /*0530*/ 	.short	0x010a
        /*0532*/ 	.byte	0xff
	.zero		1


	//   ....[69]....
        /*0534*/ 	.word	0x00004720
        /*0538*/ 	.word	0x00000000
        /*053c*/ 	.word	0x00000060
        /*0540*/ 	.short	0x010a
        /*0542*/ 	.byte	0xff
	.zero		1


	//   ....[70]....
        /*0544*/ 	.word	0x00004830
        /*0548*/ 	.word	0x00000000
        /*054c*/ 	.word	0x00000000
        /*0550*/ 	.short	0x0101
        /*0552*/ 	.byte	0xff
	.zero		1


	//   ....[71]....
        /*0554*/ 	.word	0x000051d0
        /*0558*/ 	.word	0x000000ff
        /*055c*/ 	.word	0x00000040
        /*0560*/ 	.short	0x010a
        /*0562*/ 	.byte	0x2b
	.zero		1


	//   ....[72]....
        /*0564*/ 	.word	0x000051e0
        /*0568*/ 	.word	0x0000009c
        /*056c*/ 	.word	0x00000080
        /*0570*/ 	.short	0x010a
        /*0572*/ 	.byte	0xff
	.zero		1


	//   ....[73]....
        /*0574*/ 	.word	0x00005370
        /*0578*/ 	.word	0x000000ff
        /*057c*/ 	.word	0x00000040
        /*0580*/ 	.short	0x010a
        /*0582*/ 	.byte	0x2b
	.zero		1


	//   ....[74]....
        /*0584*/ 	.word	0x00005470
        /*0588*/ 	.word	0x000000ff
        /*058c*/ 	.word	0x00000000
        /*0590*/ 	.short	0x0101
        /*0592*/ 	.byte	0x04
	.zero		1


	//   ....[75]....
        /*0594*/ 	.word	0x000054d0
        /*0598*/ 	.word	0x0000009c
        /*059c*/ 	.word	0x00000080
        /*05a0*/ 	.short	0x010a
        /*05a2*/ 	.byte	0xff
	.zero		1


	//   ....[76]....
        /*05a4*/ 	.word	0x00005890
        /*05a8*/ 	.word	0x000000ff
        /*05ac*/ 	.word	0x00000000
        /*05b0*/ 	.short	0x0101
        /*05b2*/ 	.byte	0x05
	.zero		1


	//   ....[77]....
        /*05b4*/ 	.word	0x00006940
        /*05b8*/ 	.word	0x00000003
        /*05bc*/ 	.word	0x000000d0
        /*05c0*/ 	.short	0x010a
        /*05c2*/ 	.byte	0xff
	.zero		1


	//   ....[78]....
        /*05c4*/ 	.word	0x000069a0
        /*05c8*/ 	.word	0x00000002
        /*05cc*/ 	.word	0x00000020
        /*05d0*/ 	.short	0x010a
        /*05d2*/ 	.byte	0xff
	.zero		1


	//   ....[79]....
        /*05d4*/ 	.word	0x00006a00
        /*05d8*/ 	.word	0x00000002
        /*05dc*/ 	.word	0x00000020
        /*05e0*/ 	.short	0x010a
        /*05e2*/ 	.byte	0xff
	.zero		1


	//   ....[80]....
        /*05e4*/ 	.word	0x00006a50
        /*05e8*/ 	.word	0x00000002
        /*05ec*/ 	.word	0x00000060
        /*05f0*/ 	.short	0x010a
        /*05f2*/ 	.byte	0xff
	.zero		1


	//   ....[81]....
        /*05f4*/ 	.word	0x00006ab0
        /*05f8*/ 	.word	0x00000000
        /*05fc*/ 	.word	0x00000000
        /*0600*/ 	.short	0x010a
        /*0602*/ 	.byte	0xff
	.zero		1


	//   ....[82]....
        /*0604*/ 	.word	0x00006b10
        /*0608*/ 	.word	0x00000000
        /*060c*/ 	.word	0x00000000
        /*0610*/ 	.short	0x010a
        /*0612*/ 	.byte	0xff
	.zero		1


	//   ....[83]....
        /*0614*/ 	.word	0x00006b70
        /*0618*/ 	.word	0x00000000
        /*061c*/ 	.word	0x00000000
        /*0620*/ 	.short	0x010a
        /*0622*/ 	.byte	0xff
	.zero		1


	//   ....[84]....
        /*0624*/ 	.word	0x00006bc0
        /*0628*/ 	.word	0x00000000
        /*062c*/ 	.word	0x000000c0
        /*0630*/ 	.short	0x010a
        /*0632*/ 	.byte	0xff
	.zero		1


	//   ....[85]....
        /*0634*/ 	.word	0x00006c20
        /*0638*/ 	.word	0x00000000
        /*063c*/ 	.word	0x00000070
        /*0640*/ 	.short	0x010a
        /*0642*/ 	.byte	0xff
	.zero		1


	//   ....[86]....
        /*0644*/ 	.word	0x00006c70
        /*0648*/ 	.word	0x00000000
        /*064c*/ 	.word	0x00000060
        /*0650*/ 	.short	0x010a
        /*0652*/ 	.byte	0xff
	.zero		1


	//   ....[87]....
        /*0654*/ 	.word	0x00006cd0
        /*0658*/ 	.word	0x00000000
        /*065c*/ 	.word	0x00000070
        /*0660*/ 	.short	0x010a
        /*0662*/ 	.byte	0xff
	.zero		1


	//   ....[88]....
        /*0664*/ 	.word	0x00006d20
        /*0668*/ 	.word	0x00000000
        /*066c*/ 	.word	0x00000060
        /*0670*/ 	.short	0x010a
        /*0672*/ 	.byte	0xff
	.zero		1


	//   ....[89]....
        /*0674*/ 	.word	0x00006d80
        /*0678*/ 	.word	0x00000003
        /*067c*/ 	.word	0x000000a0
        /*0680*/ 	.short	0x010a
        /*0682*/ 	.byte	0xff
	.zero		1


	//   ....[90]....
        /*0684*/ 	.word	0x00006de0
        /*0688*/ 	.word	0x00000000
        /*068c*/ 	.word	0x00000000
        /*0690*/ 	.short	0x010a
        /*0692*/ 	.byte	0xff
	.zero		1


	//   ....[91]....
        /*0694*/ 	.word	0x00006e40
        /*0698*/ 	.word	0x00000000
        /*069c*/ 	.word	0x00000000
        /*06a0*/ 	.short	0x010a
        /*06a2*/ 	.byte	0xff
	.zero		1


	//   ....[92]....
        /*06a4*/ 	.word	0x00006ea0
        /*06a8*/ 	.word	0x00000000
        /*06ac*/ 	.word	0x00000000
        /*06b0*/ 	.short	0x010a
        /*06b2*/ 	.byte	0xff
	.zero		1


	//   ....[93]....
        /*06b4*/ 	.word	0x00006f00
        /*06b8*/ 	.word	0x00000000
        /*06bc*/ 	.word	0x00000000
        /*06c0*/ 	.short	0x010a
        /*06c2*/ 	.byte	0xff
	.zero		1


	//   ....[94]....
        /*06c4*/ 	.word	0x00006f60
        /*06c8*/ 	.word	0x00000000
        /*06cc*/ 	.word	0x00000000
        /*06d0*/ 	.short	0x010a
        /*06d2*/ 	.byte	0xff
	.zero		1


	//   ....[95]....
        /*06d4*/ 	.word	0x00006fb0
        /*06d8*/ 	.word	0x00000000
        /*06dc*/ 	.word	0x00000060
        /*06e0*/ 	.short	0x010a
        /*06e2*/ 	.byte	0xff
	.zero		1


	//   ....[96]....
        /*06e4*/ 	.word	0x00007010
        /*06e8*/ 	.word	0x00000000
        /*06ec*/ 	.word	0x00000058
        /*06f0*/ 	.short	0x010a
        /*06f2*/ 	.byte	0xff
	.zero		1


	//   ....[97]....
        /*06f4*/ 	.word	0x00007070
        /*06f8*/ 	.word	0x00000003
        /*06fc*/ 	.word	0x00000048
        /*0700*/ 	.short	0x010a
        /*0702*/ 	.byte	0xff
	.zero		1


	//   ....[98]....
        /*0704*/ 	.word	0x000070c0
        /*0708*/ 	.word	0x00000000
        /*070c*/ 	.word	0x00000060
        /*0710*/ 	.short	0x010a
        /*0712*/ 	.byte	0xff
	.zero		1


	//   ....[99]....
        /*0714*/ 	.word	0x00007120
        /*0718*/ 	.word	0x00000000
        /*071c*/ 	.word	0x00000040
        /*0720*/ 	.short	0x010a
        /*0722*/ 	.byte	0xff
	.zero		1


	//   ....[100]....
        /*0724*/ 	.word	0x00007170
        /*0728*/ 	.word	0x0000009c
        /*072c*/ 	.word	0x00000080
        /*0730*/ 	.short	0x010a
        /*0732*/ 	.byte	0xff
	.zero		1


	//----- nvinfo : EIATTR_NUM_MBARRIERS
	.align		4
.L_47:
        /*0734*/ 	.byte	0x03, 0x38
        /*0736*/ 	.short	0x001c


	//----- nvinfo : EIATTR_EXIT_INSTR_OFFSETS
	.align		4
        /*0738*/ 	.byte	0x04, 0x1c
        /*073a*/ 	.short	(.L_49 - .L_48)


	//   ....[0]....
.L_48:
        /*073c*/ 	.word	0x000024a0


	//   ....[1]....
        /*0740*/ 	.word	0x00002990


	//   ....[2]....
        /*0744*/ 	.word	0x000029f0


	//   ....[3]....
        /*0748*/ 	.word	0x000038f0


	//   ....[4]....
        /*074c*/ 	.word	0x00004420


	//   ....[5]....
        /*0750*/ 	.word	0x00004460


	//   ....[6]....
        /*0754*/ 	.word	0x00006930


	//----- nvinfo : EIATTR_MAX_THREADS
	.align		4
.L_49:
        /*0758*/ 	.byte	0x04, 0x05
        /*075a*/ 	.short	(.L_51 - .L_50)
.L_50:
        /*075c*/ 	.word	0x00000100
        /*0760*/ 	.word	0x00000001
        /*0764*/ 	.word	0x00000001


	//----- nvinfo : EIATTR_CRS_STACK_SIZE
	.align		4
.L_51:
        /*0768*/ 	.byte	0x04, 0x1e
        /*076a*/ 	.short	(.L_53 - .L_52)
.L_52:
        /*076c*/ 	.word	0x00000000


	//----- nvinfo : EIATTR_CBANK_PARAM_SIZE
	.align		4
.L_53:
        /*0770*/ 	.byte	0x03, 0x19
        /*0772*/ 	.short	0x0800


	//----- nvinfo : EIATTR_PARAM_CBANK
	.align		4
        /*0774*/ 	.byte	0x04, 0x0a
        /*0776*/ 	.short	(.L_55 - .L_54)
	.align		4
.L_54:
        /*0778*/ 	.word	index@(.nv.constant0._ZN7cutlass13device_kernelINS_4gemm6kernel13GemmUniversalIN4cute5tupleIJiiiiEEENS1_10collective13CollectiveMmaINS1_35MainloopSm100TmaUmmaWarpSpecializedILi4ELi2ELi4ENS5_IJNS4_1CILi1EEESB_SB_EEEEENS5_IJNSA_ILi128EEENSA_ILi64EEESE_EEENS_12float_e5m2_tENS5_IJlSB_lEEESH_SI_NS4_8TiledMMAINS4_8MMA_AtomIJNS4_10MMA_TraitsINS4_19SM100_MMA_F8F6F4_SSEJSH_SH_fSE_SF_NS4_17integral_constantINS4_4UMMA5MajorELSP_0EEESQ_NSN_INSO_7ScaleInELSR_0EEESS_EEEEEENS4_6LayoutISC_NS5_IJNSA_ILi0EEESW_SW_EEEEENS5_IJNS4_10UnderscoreESZ_SZ_EEEEENS4_13SM90_TMA_LOADENS4_14ComposedLayoutINS4_7SwizzleILi3ELi4ELi3EEENS4_18smem_ptr_flag_bitsILi8EEENSV_INS5_IJNSA_ILi8EEESE_EEENS5_IJSE_SB_EEEEEEEvNS4_8identityES12_S1C_vS1D_EENS_8epilogue10collective18CollectiveEpilogueINS1F_23Sm100TmaWarpSpecializedILi1ELi1ELi64ELb0ELb0EEEJSG_NS5_IJNSV_ISE_SB_EENSV_ISF_SB_EEEEESH_SI_SH_SI_NS1F_6fusion15FusionCallbacksIS1J_NS1N_17LinearCombinationISH_fSH_fLNS_15FloatRoundStyleE2EEESG_S1M_JEEENS4_5SM1004TMEM4LOAD26SM100_TMEM_LOAD_32dp32b64xES12_NS13_INS14_ILi2ELi4ELi3EEES17_NSV_INS5_IJS18_SF_EEENS5_IJSF_SB_EEEEEEENS4_39AutoVectorizingCopyWithAssumedAlignmentILi128EEENS4_14SM90_TMA_STOREES21_S23_S23_EEEvvEEEEvNT_6ParamsE)
        /*077c*/ 	.short	0x0380
        /*077e*/ 	.short	0x0800


	//----- nvinfo : EIATTR_SW_WAR
	.align		4
.L_55:
        /*0780*/ 	.byte	0x04, 0x36
        /*0782*/ 	.short	(.L_57 - .L_56)
.L_56:
        /*0784*/ 	.word	0x00000008
.L_57:


//--------------------- .nv.callgraph             --------------------------
	.section	.nv.callgraph,"",@"SHT_CUDA_CALLGRAPH"
	.align	4
	.sectionentsize	8
	.align		4
        /*0000*/ 	.word	0x00000000
	.align		4
        /*0004*/ 	.word	0xffffffff
	.align		4
        /*0008*/ 	.word	index@(_ZN7cutlass13device_kernelINS_4gemm6kernel13GemmUniversalIN4cute5tupleIJiiiiEEENS1_10collective13CollectiveMmaINS1_35MainloopSm100TmaUmmaWarpSpecializedILi4ELi2ELi4ENS5_IJNS4_1CILi1EEESB_SB_EEEEENS5_IJNSA_ILi128EEENSA_ILi64EEESE_EEENS_12float_e5m2_tENS5_IJlSB_lEEESH_SI_NS4_8TiledMMAINS4_8MMA_AtomIJNS4_10MMA_TraitsINS4_19SM100_MMA_F8F6F4_SSEJSH_SH_fSE_SF_NS4_17integral_constantINS4_4UMMA5MajorELSP_0EEESQ_NSN_INSO_7ScaleInELSR_0EEESS_EEEEEENS4_6LayoutISC_NS5_IJNSA_ILi0EEESW_SW_EEEEENS5_IJNS4_10UnderscoreESZ_SZ_EEEEENS4_13SM90_TMA_LOADENS4_14ComposedLayoutINS4_7SwizzleILi3ELi4ELi3EEENS4_18smem_ptr_flag_bitsILi8EEENSV_INS5_IJNSA_ILi8EEESE_EEENS5_IJSE_SB_EEEEEEEvNS4_8identityES12_S1C_vS1D_EENS_8epilogue10collective18CollectiveEpilogueINS1F_23Sm100TmaWarpSpecializedILi1ELi1ELi64ELb0ELb0EEEJSG_NS5_IJNSV_ISE_SB_EENSV_ISF_SB_EEEEESH_SI_SH_SI_NS1F_6fusion15FusionCallbacksIS1J_NS1N_17LinearCombinationISH_fSH_fLNS_15FloatRoundStyleE2EEESG_S1M_JEEENS4_5SM1004TMEM4LOAD26SM100_TMEM_LOAD_32dp32b64xES12_NS13_INS14_ILi2ELi4ELi3EEES17_NSV_INS5_IJS18_SF_EEENS5_IJSF_SB_EEEEEEENS4_39AutoVectorizingCopyWithAssumedAlignmentILi128EEENS4_14SM90_TMA_STOREES21_S23_S23_EEEvvEEEEvNT_6ParamsE)
	.align		4
        /*000c*/ 	.word	index@(__assertfail)
	.align		4
        /*0010*/ 	.word	0x00000000
	.align		4
        /*0014*/ 	.word	0xfffffffe
	.align		4
        /*0018*/ 	.word	0x00000000
	.align		4
        /*001c*/ 	.word	0xfffffffd
	.align		4
        /*0020*/ 	.word	0x00000000
	.align		4
        /*0024*/ 	.word	0xfffffffc


//--------------------- .nv.constant4             --------------------------
	.section	.nv.constant4,"a",@progbits
	.align	8
	.align		8
.nv.constant4:
        /*0000*/ 	.dword	__assertfail
	.align		8
        /*0008*/ 	.dword	__unnamed_1
	.align		8
        /*0010*/ 	.dword	__unnamed_2
	.align		8
        /*0018*/ 	.dword	_ZN39_INTERNAL_f87c0789_4_k_cu_b8b9ad68_82114cuda3std3__45__cpo5beginE
	.align		8
        /*0020*/ 	.dword	_ZN39_INTERNAL_f87c0789_4_k_cu_b8b9ad68_82114cuda3std3__45__cpo3endE
	.align		8
        /*0028*/ 	.dword	_ZN39_INTERNAL_f87c0789_4_k_cu_b8b9ad68_82114cuda3std3__45__cpo6cbeginE
	.align		8
        /*0030*/ 	.dword	_ZN39_INTERNAL_f87c0789_4_k_cu_b8b9ad68_82114cuda3std3__45__cpo4cendE
	.align		8
        /*0038*/ 	.dword	_ZN39_INTERNAL_f87c0789_4_k_cu_b8b9ad68_82114cuda3std3__441_GLOBAL__N__f87c0789_4_k_cu_b8b9ad68_82116ignoreE
	.align		8
        /*0040*/ 	.dword	_ZN39_INTERNAL_f87c0789_4_k_cu_b8b9ad68_82114cuda3std3__419piecewise_constructE
	.align		8
        /*0048*/ 	.dword	_ZN39_INTERNAL_f87c0789_4_k_cu_b8b9ad68_82114cuda3std3__48in_placeE
	.align		8
        /*0050*/ 	.dword	_ZN39_INTERNAL_f87c0789_4_k_cu_b8b9ad68_82114cuda3std6ranges3__45__cpo4swapE
	.align		8
        /*0058*/ 	.dword	_ZN39_INTERNAL_f87c0789_4_k_cu_b8b9ad68_82114cuda3std6ranges3__45__cpo9iter_moveE
	.align		8
        /*0060*/ 	.dword	_ZN39_INTERNAL_f87c0789_4_k_cu_b8b9ad68_82114cute7productE
	.align		8
        /*0068*/ 	.dword	_ZN39_INTERNAL_f87c0789_4_k_cu_b8b9ad68_82114cute1_E
	.align		8
        /*0070*/ 	.dword	$str$25
	.align		8
        /*0078*/ 	.dword	$str$26
	.align		8
        /*0080*/ 	.dword	$str$27
	.align		8
        /*0088*/ 	.dword	$str$28


//--------------------- .text._ZN7cutlass13device_kernelINS_4gemm6kernel13GemmUniversalIN4cute5tupleIJiiiiEEENS1_10collective13CollectiveMmaINS1_35MainloopSm100TmaUmmaWarpSpecializedILi4ELi2ELi4ENS5_IJNS4_1CILi1EEESB_SB_EEEEENS5_IJNSA_ILi128EEENSA_ILi64EEESE_EEENS_12float_e5m2_tENS5_IJlSB_lEEESH_SI_NS4_8TiledMMAINS4_8MMA_AtomIJNS4_10MMA_TraitsINS4_19SM100_MMA_F8F6F4_SSEJSH_SH_fSE_SF_NS4_17integral_constantINS4_4UMMA5MajorELSP_0EEESQ_NSN_INSO_7ScaleInELSR_0EEESS_EEEEEENS4_6LayoutISC_NS5_IJNSA_ILi0EEESW_SW_EEEEENS5_IJNS4_10UnderscoreESZ_SZ_EEEEENS4_13SM90_TMA_LOADENS4_14ComposedLayoutINS4_7SwizzleILi3ELi4ELi3EEENS4_18smem_ptr_flag_bitsILi8EEENSV_INS5_IJNSA_ILi8EEESE_EEENS5_IJSE_SB_EEEEEEEvNS4_8identityES12_S1C_vS1D_EENS_8epilogue10collective18CollectiveEpilogueINS1F_23Sm100TmaWarpSpecializedILi1ELi1ELi64ELb0ELb0EEEJSG_NS5_IJNSV_ISE_SB_EENSV_ISF_SB_EEEEESH_SI_SH_SI_NS1F_6fusion15FusionCallbacksIS1J_NS1N_17LinearCombinationISH_fSH_fLNS_15FloatRoundStyleE2EEESG_S1M_JEEENS4_5SM1004TMEM4LOAD26SM100_TMEM_LOAD_32dp32b64xES12_NS13_INS14_ILi2ELi4ELi3EEES17_NSV_INS5_IJS18_SF_EEENS5_IJSF_SB_EEEEEEENS4_39AutoVectorizingCopyWithAssumedAlignmentILi128EEENS4_14SM90_TMA_STOREES21_S23_S23_EEEvvEEEEvNT_6ParamsE --------------------------
	.section	.text._ZN7cutlass13device_kernelINS_4gemm6kernel13GemmUniversalIN4cute5tupleIJiiiiEEENS1_10collective13CollectiveMmaINS1_35MainloopSm100TmaUmmaWarpSpecializedILi4ELi2ELi4ENS5_IJNS4_1CILi1EEESB_SB_EEEEENS5_IJNSA_ILi128EEENSA_ILi64EEESE_EEENS_12float_e5m2_tENS5_IJlSB_lEEESH_SI_NS4_8TiledMMAINS4_8MMA_AtomIJNS4_10MMA_TraitsINS4_19SM100_MMA_F8F6F4_SSEJSH_SH_fSE_SF_NS4_17integral_constantINS4_4UMMA5MajorELSP_0EEESQ_NSN_INSO_7ScaleInELSR_0EEESS_EEEEEENS4_6LayoutISC_NS5_IJNSA_ILi0EEESW_SW_EEEEENS5_IJNS4_10UnderscoreESZ_SZ_EEEEENS4_13SM90_TMA_LOADENS4_14ComposedLayoutINS4_7SwizzleILi3ELi4ELi3EEENS4_18smem_ptr_flag_bitsILi8EEENSV_INS5_IJNSA_ILi8EEESE_EEENS5_IJSE_SB_EEEEEEEvNS4_8identityES12_S1C_vS1D_EENS_8epilogue10collective18CollectiveEpilogueINS1F_23Sm100TmaWarpSpecializedILi1ELi1ELi64ELb0ELb0EEEJSG_NS5_IJNSV_ISE_SB_EENSV_ISF_SB_EEEEESH_SI_SH_SI_NS1F_6fusion15FusionCallbacksIS1J_NS1N_17LinearCombinationISH_fSH_fLNS_15FloatRoundStyleE2EEESG_S1M_JEEENS4_5SM1004TMEM4LOAD26SM100_TMEM_LOAD_32dp32b64xES12_NS13_INS14_ILi2ELi4ELi3EEES17_NSV_INS5_IJS18_SF_EEENS5_IJSF_SB_EEEEEEENS4_39AutoVectorizingCopyWithAssumedAlignmentILi128EEENS4_14SM90_TMA_STOREES21_S23_S23_EEEvvEEEEvNT_6ParamsE,"ax",@progbits
	.align	128
.text._ZN7cutlass13device_kernelINS_4gemm6kernel13GemmUniversalIN4cute5tupleIJiiiiEEENS1_10collective13CollectiveMmaINS1_35MainloopSm100TmaUmmaWarpSpecializedILi4ELi2ELi4ENS5_IJNS4_1CILi1EEESB_SB_EEEEENS5_IJNSA_ILi128EEENSA_ILi64EEESE_EEENS_12float_e5m2_tENS5_IJlSB_lEEESH_SI_NS4_8TiledMMAINS4_8MMA_AtomIJNS4_10MMA_TraitsINS4_19SM100_MMA_F8F6F4_SSEJSH_SH_fSE_SF_NS4_17integral_constantINS4_4UMMA5MajorELSP_0EEESQ_NSN_INSO_7ScaleInELSR_0EEESS_EEEEEENS4_6LayoutISC_NS5_IJNSA_ILi0EEESW_SW_EEEEENS5_IJNS4_10UnderscoreESZ_SZ_EEEEENS4_13SM90_TMA_LOADENS4_14ComposedLayoutINS4_7SwizzleILi3ELi4ELi3EEENS4_18smem_ptr_flag_bitsILi8EEENSV_INS5_IJNSA_ILi8EEESE_EEENS5_IJSE_SB_EEEEEEEvNS4_8identityES12_S1C_vS1D_EENS_8epilogue10collective18CollectiveEpilogueINS1F_23Sm100TmaWarpSpecializedILi1ELi1ELi64ELb0ELb0EEEJSG_NS5_IJNSV_ISE_SB_EENSV_ISF_SB_EEEEESH_SI_SH_SI_NS1F_6fusion15FusionCallbacksIS1J_NS1N_17LinearCombinationISH_fSH_fLNS_15FloatRoundStyleE2EEESG_S1M_JEEENS4_5SM1004TMEM4LOAD26SM100_TMEM_LOAD_32dp32b64xES12_NS13_INS14_ILi2ELi4ELi3EEES17_NSV_INS5_IJS18_SF_EEENS5_IJSF_SB_EEEEEEENS4_39AutoVectorizingCopyWithAssumedAlignmentILi128EEENS4_14SM90_TMA_STOREES21_S23_S23_EEEvvEEEEvNT_6ParamsE:
        .type           _ZN7cutlass13device_kernelINS_4gemm6kernel13GemmUniversalIN4cute5tupleIJiiiiEEENS1_10collective13CollectiveMmaINS1_35MainloopSm100TmaUmmaWarpSpecializedILi4ELi2ELi4ENS5_IJNS4_1CILi1EEESB_SB_EEEEENS5_IJNSA_ILi128EEENSA_ILi64EEESE_EEENS_12float_e5m2_tENS5_IJlSB_lEEESH_SI_NS4_8TiledMMAINS4_8MMA_AtomIJNS4_10MMA_TraitsINS4_19SM100_MMA_F8F6F4_SSEJSH_SH_fSE_SF_NS4_17integral_constantINS4_4UMMA5MajorELSP_0EEESQ_NSN_INSO_7ScaleInELSR_0EEESS_EEEEEENS4_6LayoutISC_NS5_IJNSA_ILi0EEESW_SW_EEEEENS5_IJNS4_10UnderscoreESZ_SZ_EEEEENS4_13SM90_TMA_LOADENS4_14ComposedLayoutINS4_7SwizzleILi3ELi4ELi3EEENS4_18smem_ptr_flag_bitsILi8EEENSV_INS5_IJNSA_ILi8EEESE_EEENS5_IJSE_SB_EEEEEEEvNS4_8identityES12_S1C_vS1D_EENS_8epilogue10collective18CollectiveEpilogueINS1F_23Sm100TmaWarpSpecializedILi1ELi1ELi64ELb0ELb0EEEJSG_NS5_IJNSV_ISE_SB_EENSV_ISF_SB_EEEEESH_SI_SH_SI_NS1F_6fusion15FusionCallbacksIS1J_NS1N_17LinearCombinationISH_fSH_fLNS_15FloatRoundStyleE2EEESG_S1M_JEEENS4_5SM1004TMEM4LOAD26SM100_TMEM_LOAD_32dp32b64xES12_NS13_INS14_ILi2ELi4ELi3EEES17_NSV_INS5_IJS18_SF_EEENS5_IJSF_SB_EEEEEEENS4_39AutoVectorizingCopyWithAssumedAlignmentILi128EEENS4_14SM90_TMA_STOREES21_S23_S23_EEEvvEEEEvNT_6ParamsE,@function
        .size           _ZN7cutlass13device_kernelINS_4gemm6kernel13GemmUniversalIN4cute5tupleIJiiiiEEENS1_10collective13CollectiveMmaINS1_35MainloopSm100TmaUmmaWarpSpecializedILi4ELi2ELi4ENS5_IJNS4_1CILi1EEESB_SB_EEEEENS5_IJNSA_ILi128EEENSA_ILi64EEESE_EEENS_12float_e5m2_tENS5_IJlSB_lEEESH_SI_NS4_8TiledMMAINS4_8MMA_AtomIJNS4_10MMA_TraitsINS4_19SM100_MMA_F8F6F4_SSEJSH_SH_fSE_SF_NS4_17integral_constantINS4_4UMMA5MajorELSP_0EEESQ_NSN_INSO_7ScaleInELSR_0EEESS_EEEEEENS4_6LayoutISC_NS5_IJNSA_ILi0EEESW_SW_EEEEENS5_IJNS4_10UnderscoreESZ_SZ_EEEEENS4_13SM90_TMA_LOADENS4_14ComposedLayoutINS4_7SwizzleILi3ELi4ELi3EEENS4_18smem_ptr_flag_bitsILi8EEENSV_INS5_IJNSA_ILi8EEESE_EEENS5_IJSE_SB_EEEEEEEvNS4_8identityES12_S1C_vS1D_EENS_8epilogue10collective18CollectiveEpilogueINS1F_23Sm100TmaWarpSpecializedILi1ELi1ELi64ELb0ELb0EEEJSG_NS5_IJNSV_ISE_SB_EENSV_ISF_SB_EEEEESH_SI_SH_SI_NS1F_6fusion15FusionCallbacksIS1J_NS1N_17LinearCombinationISH_fSH_fLNS_15FloatRoundStyleE2EEESG_S1M_JEEENS4_5SM1004TMEM4LOAD26SM100_TMEM_LOAD_32dp32b64xES12_NS13_INS14_ILi2ELi4ELi3EEES17_NSV_INS5_IJS18_SF_EEENS5_IJSF_SB_EEEEEEENS4_39AutoVectorizingCopyWithAssumedAlignmentILi128EEENS4_14SM90_TMA_STOREES21_S23_S23_EEEvvEEEEvNT_6ParamsE,(.L_x_128 - _ZN7cutlass13device_kernelINS_4gemm6kernel13GemmUniversalIN4cute5tupleIJiiiiEEENS1_10collective13CollectiveMmaINS1_35MainloopSm100TmaUmmaWarpSpecializedILi4ELi2ELi4ENS5_IJNS4_1CILi1EEESB_SB_EEEEENS5_IJNSA_ILi128EEENSA_ILi64EEESE_EEENS_12float_e5m2_tENS5_IJlSB_lEEESH_SI_NS4_8TiledMMAINS4_8MMA_AtomIJNS4_10MMA_TraitsINS4_19SM100_MMA_F8F6F4_SSEJSH_SH_fSE_SF_NS4_17integral_constantINS4_4UMMA5MajorELSP_0EEESQ_NSN_INSO_7ScaleInELSR_0EEESS_EEEEEENS4_6LayoutISC_NS5_IJNSA_ILi0EEESW_SW_EEEEENS5_IJNS4_10UnderscoreESZ_SZ_EEEEENS4_13SM90_TMA_LOADENS4_14ComposedLayoutINS4_7SwizzleILi3ELi4ELi3EEENS4_18smem_ptr_flag_bitsILi8EEENSV_INS5_IJNSA_ILi8EEESE_EEENS5_IJSE_SB_EEEEEEEvNS4_8identityES12_S1C_vS1D_EENS_8epilogue10collective18CollectiveEpilogueINS1F_23Sm100TmaWarpSpecializedILi1ELi1ELi64ELb0ELb0EEEJSG_NS5_IJNSV_ISE_SB_EENSV_ISF_SB_EEEEESH_SI_SH_SI_NS1F_6fusion15FusionCallbacksIS1J_NS1N_17LinearCombinationISH_fSH_fLNS_15FloatRoundStyleE2EEESG_S1M_JEEENS4_5SM1004TMEM4LOAD26SM100_TMEM_LOAD_32dp32b64xES12_NS13_INS14_ILi2ELi4ELi3EEES17_NSV_INS5_IJS18_SF_EEENS5_IJSF_SB_EEEEEEENS4_39AutoVectorizingCopyWithAssumedAlignmentILi128EEENS4_14SM90_TMA_STOREES21_S23_S23_EEEvvEEEEvNT_6ParamsE)
        .other          _ZN7cutlass13device_kernelINS_4gemm6kernel13GemmUniversalIN4cute5tupleIJiiiiEEENS1_10collective13CollectiveMmaINS1_35MainloopSm100TmaUmmaWarpSpecializedILi4ELi2ELi4ENS5_IJNS4_1CILi1EEESB_SB_EEEEENS5_IJNSA_ILi128EEENSA_ILi64EEESE_EEENS_12float_e5m2_tENS5_IJlSB_lEEESH_SI_NS4_8TiledMMAINS4_8MMA_AtomIJNS4_10MMA_TraitsINS4_19SM100_MMA_F8F6F4_SSEJSH_SH_fSE_SF_NS4_17integral_constantINS4_4UMMA5MajorELSP_0EEESQ_NSN_INSO_7ScaleInELSR_0EEESS_EEEEEENS4_6LayoutISC_NS5_IJNSA_ILi0EEESW_SW_EEEEENS5_IJNS4_10UnderscoreESZ_SZ_EEEEENS4_13SM90_TMA_LOADENS4_14ComposedLayoutINS4_7SwizzleILi3ELi4ELi3EEENS4_18smem_ptr_flag_bitsILi8EEENSV_INS5_IJNSA_ILi8EEESE_EEENS5_IJSE_SB_EEEEEEEvNS4_8identityES12_S1C_vS1D_EENS_8epilogue10collective18CollectiveEpilogueINS1F_23Sm100TmaWarpSpecializedILi1ELi1ELi64ELb0ELb0EEEJSG_NS5_IJNSV_ISE_SB_EENSV_ISF_SB_EEEEESH_SI_SH_SI_NS1F_6fusion15FusionCallbacksIS1J_NS1N_17LinearCombinationISH_fSH_fLNS_15FloatRoundStyleE2EEESG_S1M_JEEENS4_5SM1004TMEM4LOAD26SM100_TMEM_LOAD_32dp32b64xES12_NS13_INS14_ILi2ELi4ELi3EEES17_NSV_INS5_IJS18_SF_EEENS5_IJSF_SB_EEEEEEENS4_39AutoVectorizingCopyWithAssumedAlignmentILi128EEENS4_14SM90_TMA_STOREES21_S23_S23_EEEvvEEEEvNT_6ParamsE,@"STO_CUDA_ENTRY STV_DEFAULT"
_ZN7cutlass13device_kernelINS_4gemm6kernel13GemmUniversalIN4cute5tupleIJiiiiEEENS1_10collective13CollectiveMmaINS1_35MainloopSm100TmaUmmaWarpSpecializedILi4ELi2ELi4ENS5_IJNS4_1CILi1EEESB_SB_EEEEENS5_IJNSA_ILi128EEENSA_ILi64EEESE_EEENS_12float_e5m2_tENS5_IJlSB_lEEESH_SI_NS4_8TiledMMAINS4_8MMA_AtomIJNS4_10MMA_TraitsINS4_19SM100_MMA_F8F6F4_SSEJSH_SH_fSE_SF_NS4_17integral_constantINS4_4UMMA5MajorELSP_0EEESQ_NSN_INSO_7ScaleInELSR_0EEESS_EEEEEENS4_6LayoutISC_NS5_IJNSA_ILi0EEESW_SW_EEEEENS5_IJNS4_10UnderscoreESZ_SZ_EEEEENS4_13SM90_TMA_LOADENS4_14ComposedLayoutINS4_7SwizzleILi3ELi4ELi3EEENS4_18smem_ptr_flag_bitsILi8EEENSV_INS5_IJNSA_ILi8EEESE_EEENS5_IJSE_SB_EEEEEEEvNS4_8identityES12_S1C_vS1D_EENS_8epilogue10collective18CollectiveEpilogueINS1F_23Sm100TmaWarpSpecializedILi1ELi1ELi64ELb0ELb0EEEJSG_NS5_IJNSV_ISE_SB_EENSV_ISF_SB_EEEEESH_SI_SH_SI_NS1F_6fusion15FusionCallbacksIS1J_NS1N_17LinearCombinationISH_fSH_fLNS_15FloatRoundStyleE2EEESG_S1M_JEEENS4_5SM1004TMEM4LOAD26SM100_TMEM_LOAD_32dp32b64xES12_NS13_INS14_ILi2ELi4ELi3EEES17_NSV_INS5_IJS18_SF_EEENS5_IJSF_SB_EEEEEEENS4_39AutoVectorizingCopyWithAssumedAlignmentILi128EEENS4_14SM90_TMA_STOREES21_S23_S23_EEEvvEEEEvNT_6ParamsE:
[----:B------:R-:W1:Y:S01]  /*0000*/  LDC R1, c[0x0][0x37c] ;  /* 0x0000df00ff017b82 */ /* 0x000e620000000800 */
[----:B------:R-:W2:Y:S01]  /*0010*/  S2R R166, SR_TID.X ;  /* 0x0000000000a67919 */ /* 0x000ea20000002100 */
[----:B------:R-:W3:Y:S01]  /*0020*/  LDCU.64 UR4, c[0x0][0x890] ;  /* 0x00011200ff0477ac */ /* 0x000ee20008000a00 */
[----:B------:R-:W-:Y:S02]  /*0030*/  PRMT R164, RZ, 0x7610, R164 ;  /* 0x00007610ffa47816 */ /* 0x000fe400000000a4 */
[----:B------:R-:W-:Y:S01]  /*0040*/  ELECT P5, URZ, PT ;  /* 0x0000000000ff782f */ /* 0x000fe200038a0000 */
[----:B------:R-:W4:Y:S01]  /*0050*/  LDCU.64 UR40, c[0x0][0x358] ;  /* 0x00006b00ff2877ac */ /* 0x000f220008000a00 */
[----:B---3--:R-:W-:-:S04]  /*0060*/  UISETP.NE.U32.AND UP0, UPT, UR4, URZ, UPT ;  /* 0x000000ff0400728c */ /* 0x008fc8000bf05070 */
[----:B------:R-:W-:Y:S01]  /*0070*/  UISETP.NE.AND.EX UP0, UPT, UR5, URZ, UPT, UP0 ;  /* 0x000000ff0500728c */ /* 0x000fe2000bf05300 */
[----:B--2---:R-:W-:-:S05]  /*0080*/  SHF.R.U32.HI R169, RZ, 0x5, R166 ;  /* 0x00000005ffa97819 */ /* 0x004fca00000116a6 */
[----:B------:R-:W2:Y:S02]  /*0090*/  SHFL.IDX PT, R0, R169, RZ, 0x1f ;  /* 0x00001fffa9007589 */ /* 0x000ea400000e0000 */
[----:B--2---:R-:W-:Y:S01]  /*00a0*/  R2UR UR8, R0 ;  /* 0x00000000000872ca */ /* 0x004fe200000e0000 */
[----:B-1--4-:R-:W-:-:S14]  /*00b0*/  BRA.U UP0, `(.L_x_0) ;  /* 0x00000001002c7547 */ /* 0x012fdc000b800000 */
[----:B------:R-:W1:Y:S02]  /*00c0*/  LDCU.64 UR6, c[0x0][0x888] ;  /* 0x00011100ff0677ac */ /* 0x000e640008000a00 */
[----:B-1----:R-:W-:-:S04]  /*00d0*/  UISETP.NE.U32.AND UP0, UPT, UR6, URZ, UPT ;  /* 0x000000ff0600728c */ /* 0x002fc8000bf05070 */
[----:B------:R-:W-:-:S09]  /*00e0*/  UISETP.NE.AND.EX UP0, UPT, UR7, URZ, UPT, UP0 ;  /* 0x000000ff0700728c */ /* 0x000fd2000bf05300 */
[----:B------:R-:W-:Y:S05]  /*00f0*/  BRA.U !UP0, `(.L_x_1) ;  /* 0x0000000108107547 */ /* 0x000fea000b800000 */
[----:B------:R-:W1:Y:S02]  /*0100*/  LDC.64 R2, c[0x0][0x888] ;  /* 0x00022200ff027b82 */ /* 0x000e640000000a00 */
[----:B-1----:R1:W5:Y:S01]  /*0110*/  LDG.E R81, desc[UR40][R2.64] ;  /* 0x0000002802517981 */ /* 0x002362000c1e1900 */
[----:B------:R-:W-:Y:S01]  /*0120*/  HFMA2 R164, -RZ, RZ, 0, 5.9604644775390625e-08 ;  /* 0x00000001ffa47431 */ /* 0x000fe200000001ff */
[----:B------:R-:W-:Y:S05]  /*0130*/  BRA `(.L_x_0) ;  /* 0x00000000000c7947 */ /* 0x000fea0003800000 */
.L_x_1:
[----:B------:R-:W1:Y:S01]  /*0140*/  LDCU UR6, c[0x0][0x880] ;  /* 0x00011000ff0677ac */ /* 0x000e620008000800 */
[----:B------:R-:W-:Y:S01]  /*0150*/  HFMA2 R164, -RZ, RZ, 0, 5.9604644775390625e-08 ;  /* 0x00000001ffa47431 */ /* 0x000fe200000001ff */
[----:B-1----:R-:W-:-:S07]  /*0160*/  MOV R81, UR6 ;  /* 0x0000000600517c02 */ /* 0x002fce0008000f00 */
.L_x_0:
[----:B------:R-:W2:Y:S02]  /*0170*/  LDCU.64 UR6, c[0x0][0x8b0] ;  /* 0x00011600ff0677ac */ /* 0x000ea40008000a00 */
[----:B--2---:R-:W-:-:S04]  /*0180*/  UISETP.NE.U32.AND UP0, UPT, UR6, URZ, UPT ;  /* 0x000000ff0600728c */ /* 0x004fc8000bf05070 */
[----:B------:R-:W-:-:S09]  /*0190*/  UISETP.NE.AND.EX UP0, UPT, UR7, URZ, UPT, UP0 ;  /* 0x000000ff0700728c */ /* 0x000fd2000bf05300 */
[----:B------:R-:W-:Y:S05]  /*01a0*/  BRA.U UP0, `(.L_x_2) ;  /* 0x0000000100247547 */ /* 0x000fea000b800000 */
[----:B------:R-:W2:Y:S02]  /*01b0*/  LDCU.64 UR6, c[0x0][0x8a8] ;  /* 0x00011500ff0677ac */ /* 0x000ea40008000a00 */
[----:B--2---:R-:W-:-:S04]  /*01c0*/  UISETP.NE.U32.AND UP0, UPT, UR6, URZ, UPT ;  /* 0x000000ff0600728c */ /* 0x004fc8000bf05070 */
[----:B------:R-:W-:-:S09]  /*01d0*/  UISETP.NE.AND.EX UP0, UPT, UR7, URZ, UPT, UP0 ;  /* 0x000000ff0700728c */ /* 0x000fd2000bf05300 */
[----:B------:R-:W-:Y:S05]  /*01e0*/  BRA.U !UP0, `(.L_x_3) ;  /* 0x00000001080c7547 */ /* 0x000fea000b800000 */
[----:B------:R-:W2:Y:S02]  /*01f0*/  LDC.64 R78, c[0x0][0x8a8] ;  /* 0x00022a00ff4e7b82 */ /* 0x000ea40000000a00 */
[----:B--2---:R2:W5:Y:S01]  /*0200*/  LDG.E R78, desc[UR40][R78.64] ;  /* 0x000000284e4e7981 */ /* 0x004562000c1e1900 */
[----:B------:R-:W-:Y:S05]  /*0210*/  BRA `(.L_x_2) ;  /* 0x0000000000087947 */ /* 0x000fea0003800000 */
.L_x_3:
[----:B------:R-:W2:Y:S02]  /*0220*/  LDCU UR6, c[0x0][0x8a0] ;  /* 0x00011400ff0677ac */ /* 0x000ea40008000800 */
[----:B--2---:R-:W-:Y:S02]  /*0230*/  MOV R78, UR6 ;  /* 0x00000006004e7c02 */ /* 0x004fe40008000f00 */
.L_x_2:
[----:B------:R-:W-:Y:S01]  /*0240*/  IMAD.U32 R0, RZ, RZ, UR8 ;  /* 0x00000008ff007e24 */ /* 0x000fe2000f8e00ff */
[----:B------:R-:W-:Y:S04]  /*0250*/  BSSY.RECONVERGENT B0, `(.L_x_4) ;  /* 0x000000c000007945 */ /* 0x000fe80003800200 */
[C---:B------:R-:W-:Y:S02]  /*0260*/  ISETP.NE.OR P1, PT, R0.reuse, 0x1, !P5 ;  /* 0x000000010000780c */ /* 0x040fe40006f25670 */
[----:B------:R-:W-:-:S11]  /*0270*/  ISETP.NE.OR P0, PT, R0, 0x3, !P5 ;  /* 0x000000030000780c */ /* 0x000fd60006f05670 */
[----:B------:R-:W-:Y:S05]  /*0280*/  @P1 BRA `(.L_x_5) ;  /* 0x0000000000201947 */ /* 0x000fea0003800000 */
[----:B------:R-:W3:Y:S02]  /*0290*/  LDCU.64 UR6, c[0x0][0x348] ;  /* 0x00006900ff0677ac */ /* 0x000ee40008000a00 */
[----:B---3--:R-:W-:Y:S02]  /*02a0*/  UIADD3 UR10, UP1, UPT, UR6, 0x80, URZ ;  /* 0x00000080060a7890 */ /* 0x008fe4000ff3e0ff */
[----:B------:R-:W-:Y:S02]  /*02b0*/  UIADD3 UR6, UP0, UPT, UR6, 0x180, URZ ;  /* 0x0000018006067890 */ /* 0x000fe4000ff1e0ff */
[----:B------:R-:W-:Y:S02]  /*02c0*/  UIADD3.X UR11, UPT, UPT, URZ, UR7, URZ, UP1, !UPT ;  /* 0x00000007ff0b7290 */ /* 0x000fe40008ffe4ff */
[----:B------:R-:W-:-:S07]  /*02d0*/  UIADD3.X UR7, UPT, UPT, URZ, UR7, URZ, UP0, !UPT ;  /* 0x00000007ff077290 */ /* 0x000fce00087fe4ff */
[----:B------:R3:W-:Y:S02]  /*02e0*/  UTMACCTL.PF [UR10] ;  /* 0x000000000a0079b9 */ /* 0x0007e40008040000 */
[----:B------:R3:W-:Y:S02]  /*02f0*/  UTMACCTL.PF [UR6] ;  /* 0x00000000060079b9 */ /* 0x0007e40008040000 */
[----:B---3--:R-:W-:Y:S01]  /*0300*/  NOP ;  /* 0x0000000000007918 */ /* 0x008fe20000000000 */
.L_x_5:
[----:B------:R-:W-:Y:S05]  /*0310*/  BSYNC.RECONVERGENT B0 ;  /* 0x0000000000007941 */ /* 0x000fea0003800200 */
.L_x_4:
[----:B------:R-:W-:Y:S04]  /*0320*/  BSSY.RECONVERGENT B0, `(.L_x_6) ;  /* 0x000000a000007945 */ /* 0x000fe80003800200 */
        /* <DEDUP_REMOVED lines=9> */
.L_x_7:
[----:B------:R-:W-:Y:S05]  /*03c0*/  BSYNC.RECONVERGENT B0 ;  /* 0x0000000000007941 */ /* 0x000fea0003800200 */
.L_x_6:
[----:B------:R-:W3:Y:S01]  /*03d0*/  LDCU.64 UR6, c[0x0][0x888] ;  /* 0x00011100ff0677ac */ /* 0x000ee20008000a00 */
[----:B------:R-:W-:Y:S02]  /*03e0*/  UISETP.EQ.U32.AND UP1, UPT, UR4, URZ, UPT ;  /* 0x000000ff0400728c */ /* 0x000fe4000bf22070 */
[----:B------:R-:W-:Y:S02]  /*03f0*/  UPLOP3.LUT UP2, UPT, UPT, UPT, UPT, 0x80, 0x8 ;  /* 0x000000000008789c */ /* 0x000fe40003f4f070 */
[----:B---3--:R-:W-:-:S04]  /*0400*/  UISETP.NE.U32.AND UP0, UPT, UR6, URZ, UPT ;  /* 0x000000ff0600728c */ /* 0x008fc8000bf05070 */
[----:B------:R-:W-:-:S04]  /*0410*/  UISETP.NE.AND.EX UP0, UPT, UR7, URZ, UPT, UP0 ;  /* 0x000000ff0700728c */ /* 0x000fc8000bf05300 */
[----:B------:R-:W-:-:S04]  /*0420*/  UISETP.EQ.OR.EX UP3, UPT, UR5, URZ, !UP0, UP1 ;  /* 0x000000ff0500728c */ /* 0x000fc8000c762710 */
[----:B------:R-:W-:-:S05]  /*0430*/  UP2UR UR44, UPR, URZ, 0x8 ;  /* 0x00000008ff2c7883 */ /* 0x000fca0008000000 */
[----:B------:R-:W-:Y:S07]  /*0440*/  BRA.U !UP3, `(.L_x_8) ;  /* 0x000000010b207547 */ /* 0x000fee000b800000 */
[----:B------:R-:W-:Y:S01]  /*0450*/  UISETP.NE.U32.AND UP2, UPT, UR4, URZ, UPT ;  /* 0x000000ff0400728c */ /* 0x000fe2000bf45070 */
[----:B-----5:R-:W-:Y:S01]  /*0460*/  FSETP.NEU.AND P0, PT, R81, RZ, PT ;  /* 0x000000ff5100720b */ /* 0x020fe20003f0d000 */
[----:B------:R-:W-:Y:S02]  /*0470*/  USEL UR4, URZ, 0xffffffff, UP0 ;  /* 0xffffffffff047887 */ /* 0x000fe40008000000 */
[----:B------:R-:W-:-:S10]  /*0480*/  UISETP.NE.AND.EX UP2, UPT, UR5, URZ, UPT, UP2 ;  /* 0x000000ff0500728c */ /* 0x000fd4000bf45320 */
[----:B------:R-:W-:Y:S01]  /*0490*/  VOTEU.ANY UP1, P0 ;  /* 0x0000000000ff7886 */ /* 0x000fe20000020100 */
[----:B------:R-:W-:-:S04]  /*04a0*/  @!UP2 USEL UR4, URZ, 0xffffffff, UP1 ;  /* 0xffffffffff04a887 */ /* 0x000fc80008800000 */
[----:B------:R-:W-:-:S04]  /*04b0*/  ULOP3.LUT UR4, UR4, 0x1, URZ, 0xc0, !UPT ;  /* 0x0000000104047892 */ /* 0x000fc8000f8ec0ff */
[----:B------:R-:W-:-:S11]  /*04c0*/  UISETP.NE.U32.AND UP2, UPT, UR4, 0x1, UPT ;  /* 0x000000010400788c */ /* 0x000fd6000bf45070 */
.L_x_8:
[----:B-1----:R-:W1:Y:S01]  /*04d0*/  SHFL.IDX PT, R2, R169, RZ, 0x1f ;  /* 0x00001fffa9027589 */ /* 0x002e6200000e0000 */
[----:B------:R-:W-:-:S04]  /*04e0*/  UISETP.NE.AND UP1, UPT, UR8, 0x2, UPT ;  /* 0x000000020800788c */ /* 0x000fc8000bf25270 */
[----:B------:R-:W-:Y:S01]  /*04f0*/  USEL UR13, URZ, 0x1, UP1 ;  /* 0x00000001ff0d7887 */ /* 0x000fe20008800000 */
[----:B-1----:R-:W-:-:S13]  /*0500*/  ISETP.NE.AND P0, PT, R2, RZ, PT ;  /* 0x000000ff0200720c */ /* 0x002fda0003f05270 */
[----:B------:R-:W-:Y:S05]  /*0510*/  @P0 BRA `(.L_x_9) ;  /* 0x0000000000480947 */ /* 0x000fea0003800000 */
[----:B------:R-:W1:Y:S01]  /*0520*/  S2UR UR5, SR_CgaCtaId ;  /* 0x00000000000579c3 */ /* 0x000e620000008800 */
[----:B------:R-:W-:Y:S01]  /*0530*/  UMOV UR6, 0x400 ;  /* 0x0000040000067882 */ /* 0x000fe20000000000 */
[----:B------:R-:W-:Y:S01]  /*0540*/  UMOV UR4, 0x1 ;  /* 0x0000000100047882 */ /* 0x000fe20000000000 */
[----:B------:R-:W-:Y:S01]  /*0550*/  ELECT P0, URZ, PT ;  /* 0x0000000000ff782f */ /* 0x000fe20003800000 */
[----:B-1----:R-:W-:Y:S02]  /*0560*/  ULEA UR5, UR5, UR6, 0x18 ;  /* 0x0000000605057291 */ /* 0x002fe4000f8ec0ff */
[----:B------:R-:W-:-:S04]  /*0570*/  UIADD3 UR6, UPT, UPT, -UR4, 0x100000, URZ ;  /* 0x0010000004067890 */ /* 0x000fc8000fffe1ff */
[----:B------:R-:W-:Y:S02]  /*0580*/  USHF.L.U32 UR7, UR6, 0xb, URZ ;  /* 0x0000000b06077899 */ /* 0x000fe400080006ff */
[----:B------:R-:W-:Y:S01]  /*0590*/  USHF.L.U32 UR6, UR6, 0x1, URZ ;  /* 0x0000000106067899 */ /* 0x000fe200080006ff */
[----:B------:R-:W1:Y:S11]  /*05a0*/  FENCE.VIEW.ASYNC.S ;  /* 0x00000000000073c6 */ /* 0x000e760000000000 */
[----:B-1----:R1:W3:Y:S01]  /*05b0*/  SYNCS.EXCH.64 URZ, [UR5], UR6 ;  /* 0x0000000605ff75b2 */ /* 0x0022e20008000100 */
[----:B------:R1:W4:Y:S01]  /*05c0*/  SYNCS.EXCH.64 URZ, [UR5+0x20], UR6 ;  /* 0x0000200605ff75b2 */ /* 0x0003220008000100 */
[----:B------:R1:W1:Y:S01]  /*05d0*/  SYNCS.EXCH.64 URZ, [UR5+0x8], UR6 ;  /* 0x0000080605ff75b2 */ /* 0x0002620008000100 */
[----:B------:R1:W1:Y:S01]  /*05e0*/  SYNCS.EXCH.64 URZ, [UR5+0x28], UR6 ;  /* 0x0000280605ff75b2 */ /* 0x0002620008000100 */
[----:B------:R1:W1:Y:S01]  /*05f0*/  SYNCS.EXCH.64 URZ, [UR5+0x10], UR6 ;  /* 0x0000100605ff75b2 */ /* 0x0002620008000100 */
[----:B------:R1:W1:Y:S01]  /*0600*/  SYNCS.EXCH.64 URZ, [UR5+0x30], UR6 ;  /* 0x0000300605ff75b2 */ /* 0x0002620008000100 */
[----:B------:R1:W1:Y:S01]  /*0610*/  SYNCS.EXCH.64 URZ, [UR5+0x18], UR6 ;  /* 0x0000180605ff75b2 */ /* 0x0002620008000100 */
[----:B------:R1:W1:Y:S01]  /*0620*/  SYNCS.EXCH.64 URZ, [UR5+0x38], UR6 ;  /* 0x0000380605ff75b2 */ /* 0x0002620008000100 */
[----:B------:R-:W-:Y:S01]  /*0630*/  NOP ;  /* 0x0000000000007918 */ /* 0x000fe20000000000 */
.L_x_9:
[----:B------:R-:W2:Y:S01]  /*0640*/  SHFL.IDX PT, R2, R169, RZ, 0x1f ;  /* 0x00001fffa9027589 */ /* 0x000ea200000e0000 */
[----:B------:R-:W-:Y:S01]  /*0650*/  NOP ;  /* 0x0000000000007918 */ /* 0x000fe20000000000 */
[----:B--2---:R-:W-:-:S13]  /*0660*/  ISETP.NE.AND P0, PT, R2, 0x1, PT ;  /* 0x000000010200780c */ /* 0x004fda0003f05270 */
[----:B------:R-:W-:Y:S05]  /*0670*/  @P0 BRA `(.L_x_10) ;  /* 0x0000000000400947 */ /* 0x000fea0003800000 */
[----:B-1----:R-:W1:Y:S01]  /*0680*/  S2UR UR6, SR_CgaCtaId ;  /* 0x00000000000679c3 */ /* 0x002e620000008800 */
[----:B------:R-:W-:Y:S01]  /*0690*/  UMOV UR7, 0x400 ;  /* 0x0000040000077882 */ /* 0x000fe20000000000 */
[----:B------:R-:W-:Y:S01]  /*06a0*/  UMOV UR5, 0x20 ;  /* 0x0000002000057882 */ /* 0x000fe20000000000 */
[----:B------:R-:W-:Y:S01]  /*06b0*/  UMOV UR4, 0x80 ;  /* 0x0000008000047882 */ /* 0x000fe20000000000 */
[----:B------:R-:W-:-:S04]  /*06c0*/  UIADD3 UR10, UPT, UPT, -UR5, 0x100000, URZ ;  /* 0x00100000050a7890 */ /* 0x000fc8000fffe1ff */
[----:B------:R-:W-:Y:S02]  /*06d0*/  USHF.L.U32 UR11, UR10, 0xb, URZ ;  /* 0x0000000b0a0b7899 */ /* 0x000fe400080006ff */
[----:B------:R-:W-:Y:S02]  /*06e0*/  USHF.L.U32 UR10, UR10, 0x1, URZ ;  /* 0x000000010a0a7899 */ /* 0x000fe400080006ff */
[----:B------:R-:W-:-:S04]  /*06f0*/  UIADD3 UR4, UPT, UPT, -UR4, 0x100000, URZ ;  /* 0x0010000004047890 */ /* 0x000fc8000fffe1ff */
[----:B------:R-:W-:Y:S02]  /*0700*/  USHF.L.U32 UR5, UR4, 0xb, URZ ;  /* 0x0000000b04057899 */ /* 0x000fe400080006ff */
[----:B------:R-:W-:Y:S01]  /*0710*/  USHF.L.U32 UR4, UR4, 0x1, URZ ;  /* 0x0000000104047899 */ /* 0x000fe200080006ff */
[----:B------:R-:W-:Y:S01]  /*0720*/  ELECT P0, URZ, PT ;  /* 0x0000000000ff782f */ /* 0x000fe20003800000 */
[----:B-1----:R-:W-:Y:S01]  /*0730*/  ULEA UR6, UR6, UR7, 0x18 ;  /* 0x0000000706067291 */ /* 0x002fe2000f8ec0ff */
[----:B------:R-:W1:Y:S11]  /*0740*/  FENCE.VIEW.ASYNC.S ;  /* 0x00000000000073c6 */ /* 0x000e760000000000 */
[----:B-1----:R2:W1:Y:S01]  /*0750*/  SYNCS.EXCH.64 URZ, [UR6+0x40], UR10 ;  /* 0x0000400a06ff75b2 */ /* 0x0024620008000100 */
[----:B------:R2:W1:Y:S02]  /*0760*/  SYNCS.EXCH.64 URZ, [UR6+0x48], UR4 ;  /* 0x0000480406ff75b2 */ /* 0x0004640008000100 */
[----:B--2---:R-:W-:Y:S01]  /*0770*/  NOP ;  /* 0x0000000000007918 */ /* 0x004fe20000000000 */
.L_x_10:
[----:B------:R-:W2:Y:S01]  /*0780*/  SHFL.IDX PT, R2, R169, RZ, 0x1f ;  /* 0x00001fffa9027589 */ /* 0x000ea200000e0000 */
[----:B------:R-:W-:Y:S01]  /*0790*/  NOP ;  /* 0x0000000000007918 */ /* 0x000fe20000000000 */
[----:B--2---:R-:W-:-:S13]  /*07a0*/  ISETP.NE.AND P0, PT, R2, 0x3, PT ;  /* 0x000000030200780c */ /* 0x004fda0003f05270 */
[----:B------:R-:W-:Y:S05]  /*07b0*/  @P0 BRA `(.L_x_11) ;  /* 0x0000000000300947 */ /* 0x000fea0003800000 */
[----:B-1----:R-:W1:Y:S01]  /*07c0*/  S2UR UR5, SR_CgaCtaId ;  /* 0x00000000000579c3 */ /* 0x002e620000008800 */
        /* <DEDUP_REMOVED lines=8> */
[----:B-1----:R2:W1:Y:S01]  /*0850*/  SYNCS.EXCH.64 URZ, [UR5+0x50], UR6 ;  /* 0x0000500605ff75b2 */ /* 0x0024620008000100 */
[----:B------:R2:W1:Y:S02]  /*0860*/  SYNCS.EXCH.64 URZ, [UR5+0x58], UR6 ;  /* 0x0000580605ff75b2 */ /* 0x0004640008000100 */
[----:B--2---:R-:W-:Y:S01]  /*0870*/  NOP ;  /* 0x0000000000007918 */ /* 0x004fe20000000000 */
.L_x_11:
[----:B------:R-:W2:Y:S01]  /*0880*/  SHFL.IDX PT, R2, R169, RZ, 0x1f ;  /* 0x00001fffa9027589 */ /* 0x000ea200000e0000 */
[----:B------:R-:W-:Y:S01]  /*0890*/  NOP ;  /* 0x0000000000007918 */ /* 0x000fe20000000000 */
[----:B--2---:R-:W-:-:S13]  /*08a0*/  ISETP.NE.AND P0, PT, R2, 0x4, PT ;  /* 0x000000040200780c */ /* 0x004fda0003f05270 */
[----:B------:R-:W-:Y:S05]  /*08b0*/  @P0 BRA `(.L_x_12) ;  /* 0x00000000004c0947 */ /* 0x000fea0003800000 */
[----:B-1----:R-:W1:Y:S01]  /*08c0*/  S2UR UR5, SR_CgaCtaId ;  /* 0x00000000000579c3 */ /* 0x002e620000008800 */
[----:B------:R-:W-:Y:S01]  /*08d0*/  UMOV UR7, 0x100 ;  /* 0x0000010000077882 */ /* 0x000fe20000000000 */
[----:B------:R-:W-:Y:S01]  /*08e0*/  UMOV UR6, 0x400 ;  /* 0x0000040000067882 */ /* 0x000fe20000000000 */
[----:B------:R-:W-:Y:S01]  /*08f0*/  USEL UR7, UR7, 0xe0, UP2 ;  /* 0x000000e007077887 */ /* 0x000fe20009000000 */
[----:B------:R-:W-:Y:S01]  /*0900*/  UMOV UR4, 0x1 ;  /* 0x0000000100047882 */ /* 0x000fe20000000000 */
[----:B------:R-:W-:Y:S01]  /*0910*/  ELECT P0, URZ, PT ;  /* 0x0000000000ff782f */ /* 0x000fe20003800000 */
[----:B------:R-:W-:-:S04]  /*0920*/  UIADD3 UR10, UPT, UPT, -UR4, 0x100000, URZ ;  /* 0x00100000040a7890 */ /* 0x000fc8000fffe1ff */
[----:B------:R-:W-:Y:S02]  /*0930*/  USHF.L.U32 UR11, UR10, 0xb, URZ ;  /* 0x0000000b0a0b7899 */ /* 0x000fe400080006ff */
[----:B------:R-:W-:Y:S02]  /*0940*/  USHF.L.U32 UR10, UR10, 0x1, URZ ;  /* 0x000000010a0a7899 */ /* 0x000fe400080006ff */
[----:B-1----:R-:W-:Y:S02]  /*0950*/  ULEA UR5, UR5, UR6, 0x18 ;  /* 0x0000000605057291 */ /* 0x002fe4000f8ec0ff */
[----:B------:R-:W-:-:S04]  /*0960*/  UIADD3 UR6, UPT, UPT, -UR7, 0x100000, URZ ;  /* 0x0010000007067890 */ /* 0x000fc8000fffe1ff */
[----:B------:R-:W-:Y:S02]  /*0970*/  USHF.L.U32 UR7, UR6, 0xb, URZ ;  /* 0x0000000b06077899 */ /* 0x000fe400080006ff */
[----:B------:R-:W-:Y:S01]  /*0980*/  USHF.L.U32 UR6, UR6, 0x1, URZ ;  /* 0x0000000106067899 */ /* 0x000fe200080006ff */
[----:B------:R-:W1:Y:S03]  /*0990*/  FENCE.VIEW.ASYNC.S ;  /* 0x00000000000073c6 */ /* 0x000e660000000000 */
[----:B-1----:R2:W1:Y:S08]  /*09a0*/  SYNCS.EXCH.64 URZ, [UR5+0x60], UR10 ;  /* 0x0000600a05ff75b2 */ /* 0x0024700008000100 */
[----:B------:R2:W1:Y:S01]  /*09b0*/  SYNCS.EXCH.64 URZ, [UR5+0x70], UR6 ;  /* 0x0000700605ff75b2 */ /* 0x0004620008000100 */
[----:B------:R2:W1:Y:S01]  /*09c0*/  SYNCS.EXCH.64 URZ, [UR5+0x68], UR10 ;  /* 0x0000680a05ff75b2 */ /* 0x0004620008000100 */
[----:B------:R2:W1:Y:S02]  /*09d0*/  SYNCS.EXCH.64 URZ, [UR5+0x78], UR6 ;  /* 0x0000780605ff75b2 */ /* 0x0004640008000100 */
[----:B--2---:R-:W-:Y:S01]  /*09e0*/  NOP ;  /* 0x0000000000007918 */ /* 0x004fe20000000000 */
.L_x_12:
        /* <DEDUP_REMOVED lines=18> */
[----:B------:R2:W1:Y:S01]  /*0b10*/  SYNCS.EXCH.64 URZ, [UR6+0xa0], UR4 ;  /* 0x0000a00406ff75b2 */ /* 0x0004620008000100 */
[----:B------:R2:W1:Y:S01]  /*0b20*/  SYNCS.EXCH.64 URZ, [UR6+0x88], UR10 ;  /* 0x0000880a06ff75b2 */ /* 0x0004620008000100 */
[----:B------:R2:W1:Y:S01]  /*0b30*/  SYNCS.EXCH.64 URZ, [UR6+0xa8], UR4 ;  /* 0x0000a80406ff75b2 */ /* 0x0004620008000100 */
[----:B------:R2:W1:Y:S01]  /*0b40*/  SYNCS.EXCH.64 URZ, [UR6+0x90], UR10 ;  /* 0x0000900a06ff75b2 */ /* 0x0004620008000100 */
[----:B------:R2:W1:Y:S01]  /*0b50*/  SYNCS.EXCH.64 URZ, [UR6+0xb0], UR4 ;  /* 0x0000b00406ff75b2 */ /* 0x0004620008000100 */
[----:B------:R2:W1:Y:S01]  /*0b60*/  SYNCS.EXCH.64 URZ, [UR6+0x98], UR10 ;  /* 0x0000980a06ff75b2 */ /* 0x0004620008000100 */
[----:B------:R2:W1:Y:S02]  /*0b70*/  SYNCS.EXCH.64 URZ, [UR6+0xb8], UR4 ;  /* 0x0000b80406ff75b2 */ /* 0x0004640008000100 */
[----:B--2---:R-:W-:Y:S01]  /*0b80*/  NOP ;  /* 0x0000000000007918 */ /* 0x004fe20000000000 */
.L_x_13:
        /* <DEDUP_REMOVED lines=14> */
[----:B------:R2:W1:Y:S01]  /*0c70*/  SYNCS.EXCH.64 URZ, [UR5+0xd0], UR6 ;  /* 0x0000d00605ff75b2 */ /* 0x0004620008000100 */
[----:B------:R2:W1:Y:S01]  /*0c80*/  SYNCS.EXCH.64 URZ, [UR5+0xc8], UR6 ;  /* 0x0000c80605ff75b2 */ /* 0x0004620008000100 */
[----:B------:R2:W1:Y:S02]  /*0c90*/  SYNCS.EXCH.64 URZ, [UR5+0xd8], UR6 ;  /* 0x0000d80605ff75b2 */ /* 0x0004640008000100 */
[----:B--2---:R-:W-:Y:S01]  /*0ca0*/  NOP ;  /* 0x0000000000007918 */ /* 0x004fe20000000000 */
.L_x_14:
[----:B-1----:R-:W1:Y:S01]  /*0cb0*/  S2UR UR5, SR_CTAID.X ;  /* 0x00000000000579c3 */ /* 0x002e620000002500 */
[----:B------:R-:W-:-:S05]  /*0cc0*/  CS2R.32 R165, SR_CgaSize ;  /* 0x0000000000a57805 */ /* 0x000fca0000008a00 */
[----:B------:R-:W-:-:S05]  /*0cd0*/  IMAD R165, R165, -0xa0, RZ ;  /* 0xffffff60a5a57824 */ /* 0x000fca00078e02ff */
[----:B------:R-:W-:-:S14]  /*0ce0*/  R2UR UR7, R165 ;  /* 0x00000000a50772ca */ /* 0x000fdc00000e0000 */
[----:B------:R-:W2:Y:S01]  /*0cf0*/  LDCU UR7, c[0x0][UR7+0x2b0] ;  /* 0x00005600070777ac */ /* 0x000ea20008000800 */
[----:B------:R-:W-:Y:S01]  /*0d00*/  NOP ;  /* 0x0000000000007918 */ /* 0x000fe20000000000 */
[----:B------:R-:W-:-:S05]  /*0d10*/  CS2R.32 R165, SR_CgaSize ;  /* 0x0000000000a57805 */ /* 0x000fca0000008a00 */
[----:B------:R-:W-:-:S05]  /*0d20*/  IMAD R165, R165, -0xa0, RZ ;  /* 0xffffff60a5a57824 */ /* 0x000fca00078e02ff */
[----:B------:R-:W-:-:S14]  /*0d30*/  R2UR UR6, R165 ;  /* 0x00000000a50672ca */ /* 0x000fdc00000e0000 */
[----:B------:R-:W3:Y:S01]  /*0d40*/  LDCU UR6, c[0x0][UR6+0x2b4] ;  /* 0x00005680060677ac */ /* 0x000ee20008000800 */
[----:B------:R-:W4:Y:S08]  /*0d50*/  S2UR UR4, SR_CTAID.Y ;  /* 0x00000000000479c3 */ /* 0x000f300000002600 */
[----:B------:R-:W3:Y:S01]  /*0d60*/  LDC R9, c[0x0][0xb24] ;  /* 0x0002c900ff097b82 */ /* 0x000ee20000000800 */
[----:B-1----:R-:W-:-:S02]  /*0d70*/  I2FP.F32.U32 R5, UR5 ;  /* 0x0000000500057c45 */ /* 0x002fc40008201000 */
[----:B------:R-:W-:-:S05]  /*0d80*/  CS2R.32 R3, SR_CgaSize ;  /* 0x0000000000037805 */ /* 0x000fca0000008a00 */
[----:B------:R-:W-:-:S06]  /*0d90*/  IMAD R3, R3, -0xa0, RZ ;  /* 0xffffff6003037824 */ /* 0x000fcc00078e02ff */
[----:B------:R-:W1:Y:S01]  /*0da0*/  LDC R3, c[0x0][R3+0x2a0] ;  /* 0x0000a80003037b82 */ /* 0x000e620000000800 */
[----:B------:R-:W-:Y:S01]  /*0db0*/  MOV R165, UR5 ;  /* 0x0000000500a57c02 */ /* 0x000fe20008000f00 */
[----:B--2---:R-:W-:Y:S01]  /*0dc0*/  FMUL R5, R5, UR7 ;  /* 0x0000000705057c20 */ /* 0x004fe20008400000 */
[----:B----4-:R-:W-:Y:S02]  /*0dd0*/  I2FP.F32.U32 R4, UR4 ;  /* 0x0000000400047c45 */ /* 0x010fe40008201000 */
[----:B------:R-:W-:-:S05]  /*0de0*/  CS2R.32 R2, SR_CgaSize ;  /* 0x0000000000027805 */ /* 0x000fca0000008a00 */
[----:B------:R-:W-:-:S06]  /*0df0*/  IMAD R2, R2, -0xa0, RZ ;  /* 0xffffff6002027824 */ /* 0x000fcc00078e02ff */
[----:B------:R-:W2:Y:S01]  /*0e00*/  LDC R2, c[0x0][R2+0x2a4] ;  /* 0x0000a90002027b82 */ /* 0x000ea20000000800 */
[----:B------:R-:W4:Y:S01]  /*0e10*/  F2I.U32.TRUNC.NTZ R154, R5 ;  /* 0x00000005009a7305 */ /* 0x000f22000020f000 */
[----:B------:R-:W-:Y:S01]  /*0e20*/  MOV R155, UR4 ;  /* 0x00000004009b7c02 */ /* 0x000fe20008000f00 */
[----:B---3--:R-:W-:-:S05]  /*0e30*/  FMUL R4, R4, UR6 ;  /* 0x0000000604047c20 */ /* 0x008fca0008400000 */
[----:B------:R-:W-:Y:S01]  /*0e40*/  BAR.SYNC.DEFER_BLOCKING 0x0 ;  /* 0x0000000000007b1d */ /* 0x000fe20000010000 */
[----:B------:R-:W-:-:S05]  /*0e50*/  ISETP.GE.AND P0, PT, R9, 0x1, PT ;  /* 0x000000010900780c */ /* 0x000fca0003f06270 */
[----:B------:R-:W3:Y:S02]  /*0e60*/  F2I.U32.TRUNC.NTZ R143, R4 ;  /* 0x00000004008f7305 */ /* 0x000ee4000020f000 */
[----:B------:R-:W2:Y:S01]  /*0e70*/  S2UR UR36, SR_CTAID.Z ;  /* 0x00000000002479c3 */ /* 0x000ea20000002700 */
[----:B----4-:R-:W-:-:S05]  /*0e80*/  IADD3 R154, PT, PT, -R154, RZ, RZ ;  /* 0x000000ff9a9a7210 */ /* 0x010fca0007ffe1ff */
[----:B-1----:R-:W-:Y:S01]  /*0e90*/  IMAD R154, R3, R154, UR5 ;  /* 0x00000005039a7e24 */ /* 0x002fe2000f8e029a */
[----:B---3--:R-:W-:-:S05]  /*0ea0*/  IADD3 R143, PT, PT, -R143, RZ, RZ ;  /* 0x000000ff8f8f7210 */ /* 0x008fca0007ffe1ff */
[----:B--2---:R-:W-:Y:S01]  /*0eb0*/  IMAD R143, R2, R143, UR4 ;  /* 0x00000004028f7e24 */ /* 0x004fe2000f8e028f */
[----:B------:R-:W-:Y:S06]  /*0ec0*/  @!P0 BRA `(.L_x_15) ;  /* 0x0000000000b88947 */ /* 0x000fec0003800000 */
[----:B------:R-:W1:Y:S01]  /*0ed0*/  LDC.64 R4, c[0x0][0xb18] ;  /* 0x0002c600ff047b82 */ /* 0x000e620000000a00 */
[----:B------:R-:W-:-:S07]  /*0ee0*/  ISETP.NE.AND P0, PT, R9, 0x1, PT ;  /* 0x000000010900780c */ /* 0x000fce0003f05270 */
[----:B------:R-:W2:Y:S08]  /*0ef0*/  LDC R10, c[0x0][0xb0c] ;  /* 0x0002c300ff0a7b82 */ /* 0x000eb00000000800 */
[----:B------:R-:W3:Y:S08]  /*0f00*/  LDC R11, c[0x0][0x370] ;  /* 0x0000dc00ff0b7b82 */ /* 0x000ef00000000800 */
[----:B------:R-:W4:Y:S01]  /*0f10*/  LDC R12, c[0x0][0x374] ;  /* 0x0000dd00ff0c7b82 */ /* 0x000f220000000800 */
[----:B-1----:R-:W-:-:S07]  /*0f20*/  ISETP.NE.AND P1, PT, R4, 0x1, PT ;  /* 0x000000010400780c */ /* 0x002fce0003f25270 */
[----:B------:R-:W3:Y:S01]  /*0f30*/  LDC.64 R6, c[0x0][0xb10] ;  /* 0x0002c400ff067b82 */ /* 0x000ee20000000a00 */
[----:B--2---:R-:W-:-:S07]  /*0f40*/  ISETP.NE.AND P2, PT, R10, 0x1, PT ;  /* 0x000000010a00780c */ /* 0x004fce0003f45270 */
[----:B------:R-:W1:Y:S08]  /*0f50*/  LDC R8, c[0x0][0xb20] ;  /* 0x0002c800ff087b82 */ /* 0x000e700000000800 */
[----:B------:R-:W2:Y:S01]  /*0f60*/  LDC.64 R2, c[0x0][0xb28] ;  /* 0x0002ca00ff027b82 */ /* 0x000ea20000000a00 */
[----:B----4-:R-:W-:-:S04]  /*0f70*/  IMAD.HI.U32 R13, R12, R5, RZ ;  /* 0x000000050c0d7227 */ /* 0x010fc800078e00ff */
[----:B------:R-:W-:-:S04]  /*0f80*/  IMAD.HI.U32 R5, R155, R5, RZ ;  /* 0x000000059b057227 */ /* 0x000fc800078e00ff */
[----:B---3--:R-:W-:-:S04]  /*0f90*/  IMAD.HI.U32 R14, R11, R6, RZ ;  /* 0x000000060b0e7227 */ /* 0x008fc800078e00ff */
[----:B------:R-:W-:Y:S01]  /*0fa0*/  IMAD.HI.U32 R16, R165, R6, RZ ;  /* 0x00000006a5107227 */ /* 0x000fe200078e00ff */
[-C--:B------:R-:W-:Y:S02]  /*0fb0*/  @P2 SHF.R.U32.HI R11, RZ, R7.reuse, R14 ;  /* 0x00000007ff0b2219 */ /* 0x080fe4000001160e */
[-C--:B-1----:R-:W-:Y:S02]  /*0fc0*/  @P1 SHF.R.U32.HI R12, RZ, R8.reuse, R13 ;  /* 0x00000008ff0c1219 */ /* 0x082fe4000001160d */
[----:B------:R-:W-:Y:S02]  /*0fd0*/  SHF.R.U32.HI R8, RZ, R8, R5 ;  /* 0x00000008ff087219 */ /* 0x000fe40000011605 */
[----:B------:R-:W-:Y:S02]  /*0fe0*/  SHF.R.U32.HI R16, RZ, R7, R16 ;  /* 0x00000007ff107219 */ /* 0x000fe40000011610 */
[----:B------:R-:W-:Y:S01]  /*0ff0*/  SEL R5, R155, R8, !P1 ;  /* 0x000000089b057207 */ /* 0x000fe20004800000 */
[----:B--2---:R-:W-:Y:S01]  /*1000*/  IMAD.HI.U32 R14, R12, R2, RZ ;  /* 0x000000020c0e7227 */ /* 0x004fe200078e00ff */
[----:B------:R-:W-:-:S03]  /*1010*/  SEL R7, R165, R16, !P2 ;  /* 0x00000010a5077207 */ /* 0x000fc60005000000 */
[----:B------:R-:W-:Y:S01]  /*1020*/  IMAD.HI.U32 R6, R11, R2, RZ ;  /* 0x000000020b067227 */ /* 0x000fe200078e00ff */
[----:B------:R-:W-:-:S04]  /*1030*/  @P0 SHF.R.U32.HI R12, RZ, R3, R14 ;  /* 0x00000003ff0c0219 */ /* 0x000fc8000001160e */
[----:B------:R-:W-:Y:S01]  /*1040*/  @P0 SHF.R.U32.HI R11, RZ, R3, R6 ;  /* 0x00000003ff0b0219 */ /* 0x000fe20000011606 */
[----:B------:R-:W-:-:S04]  /*1050*/  IMAD R12, R12, R9, RZ ;  /* 0x000000090c0c7224 */ /* 0x000fc800078e02ff */
[----:B------:R-:W-:Y:S01]  /*1060*/  IMAD R6, R11, R9, RZ ;  /* 0x000000090b067224 */ /* 0x000fe200078e02ff */
[----:B------:R-:W-:-:S04]  /*1070*/  ISETP.GE.AND P1, PT, R5, R12, PT ;  /* 0x0000000c0500720c */ /* 0x000fc80003f26270 */
[----:B------:R-:W-:Y:S01]  /*1080*/  ISETP.GE.OR P1, PT, R7, R6, P1 ;  /* 0x000000060700720c */ /* 0x000fe20000f26670 */
[----:B------:R-:W-:-:S05]  /*1090*/  IMAD.HI.U32 R6, R5, R2, RZ ;  /* 0x0000000205067227 */ /* 0x000fca00078e00ff */
[----:B------:R-:W-:-:S04]  /*10a0*/  SHF.R.U32.HI R6, RZ, R3, R6 ;  /* 0x00000003ff067219 */ /* 0x000fc80000011606 */
[----:B------:R-:W-:-:S03]  /*10b0*/  SEL R6, R5, R6, !P0 ;  /* 0x0000000605067207 */ /* 0x000fc60004000000 */
[----:B------:R-:W-:Y:S01]  /*10c0*/  @!P1 IMAD.HI.U32 R8, R7, R2, RZ ;  /* 0x0000000207089227 */ /* 0x000fe200078e00ff */
[----:B------:R-:W-:-:S04]  /*10d0*/  IADD3 R2, PT, PT, -R6, RZ, RZ ;  /* 0x000000ff06027210 */ /* 0x000fc80007ffe1ff */
[----:B------:R-:W-:Y:S01]  /*10e0*/  @!P1 SHF.R.U32.HI R8, RZ, R3, R8 ;  /* 0x00000003ff089219 */ /* 0x000fe20000011608 */
[----:B------:R-:W-:-:S03]  /*10f0*/  IMAD R2, R9, R2, R5 ;  /* 0x0000000209027224 */ /* 0x000fc600078e0205 */
[----:B------:R-:W-:Y:S02]  /*1100*/  @!P1 SEL R3, R7, R8, !P0 ;  /* 0x0000000807039207 */ /* 0x000fe40004000000 */
[----:B------:R-:W-:-:S03]  /*1110*/  IADD3 R8, PT, PT, -R5, RZ, RZ ;  /* 0x000000ff05087210 */ /* 0x000fc60007ffe1ff */
[--C-:B------:R-:W-:Y:S02]  /*1120*/  @!P1 IMAD.IADD R6, R6, 0x1, -R3.reuse ;  /* 0x0000000106069824 */ /* 0x100fe400078e0a03 */
[----:B------:R-:W-:Y:S01]  /*1130*/  @!P1 IMAD R3, R2, R11, R3 ;  /* 0x0000000b02039224 */ /* 0x000fe200078e0203 */
[----:B------:R-:W-:Y:S01]  /*1140*/  IADD3 R2, PT, PT, -R7, RZ, RZ ;  /* 0x000000ff07027210 */ /* 0x000fe20007ffe1ff */
[----:B------:R-:W-:Y:S02]  /*1150*/  @!P1 IMAD R5, R6, R9, R7 ;  /* 0x0000000906059224 */ /* 0x000fe400078e0207 */
[----:B------:R-:W-:Y:S02]  /*1160*/  IMAD R8, R4, R8, R155 ;  /* 0x0000000804087224 */ /* 0x000fe400078e029b */
[----:B------:R-:W-:Y:S02]  /*1170*/  @!P1 IMAD.MOV.U32 R7, RZ, RZ, R3 ;  /* 0x000000ffff079224 */ /* 0x000fe400078e0003 */
[----:B------:R-:W-:-:S02]  /*1180*/  IMAD R2, R10, R2, R165 ;  /* 0x000000020a027224 */ /* 0x000fc400078e02a5 */
[----:B------:R-:W-:Y:S02]  /*1190*/  IMAD R155, R5, R4, R8 ;  /* 0x00000004059b7224 */ /* 0x000fe400078e0208 */
[----:B------:R-:W-:Y:S02]  /*11a0*/  IMAD R165, R7, R10, R2 ;  /* 0x0000000a07a57224 */ /* 0x000fe400078e0202 */
.L_x_15:
[----:B------:R-:W1:Y:S01]  /*11b0*/  LDCU UR4, c[0x0][0xb30] ;  /* 0x00016600ff0477ac */ /* 0x000e620008000800 */
[----:B------:R-:W2:Y:S08]  /*11c0*/  S2UR UR37, SR_CgaCtaId ;  /* 0x00000000002579c3 */ /* 0x000eb00000008800 */
[----:B------:R-:W3:Y:S01]  /*11d0*/  LDC R72, c[0x0][0xb24] ;  /* 0x0002c900ff487b82 */ /* 0x000ee20000000800 */
[----:B-1----:R-:W-:-:S09]  /*11e0*/  UISETP.NE.AND UP1, UPT, UR4, 0x1, UPT ;  /* 0x000000010400788c */ /* 0x002fd2000bf25270 */
[----:B--2---:R-:W-:Y:S05]  /*11f0*/  BRA.U UP1, `(.L_x_16) ;  /* 0x0000000101407547 */ /* 0x004fea000b800000 */
[----:B------:R-:W1:Y:S08]  /*1200*/  LDC.64 R4, c[0x0][0xb10] ;  /* 0x0002c400ff047b82 */ /* 0x000e700000000a00 */
[----:B------:R-:W2:Y:S08]  /*1210*/  LDC.64 R2, c[0x0][0xb18] ;  /* 0x0002c600ff027b82 */ /* 0x000eb00000000a00 */
[----:B------:R-:W4:Y:S08]  /*1220*/  LDC R6, c[0x0][0xb20] ;  /* 0x0002c800ff067b82 */ /* 0x000f300000000800 */
[----:B------:R-:W3:Y:S01]  /*1230*/  LDC R8, c[0x0][0xb0c] ;  /* 0x0002c300ff087b82 */ /* 0x000ee20000000800 */
[----:B-1----:R-:W-:-:S05]  /*1240*/  IMAD.HI.U32 R4, R165, R4, RZ ;  /* 0x00000004a5047227 */ /* 0x002fca00078e00ff */
[----:B------:R-:W-:Y:S01]  /*1250*/  SHF.R.U32.HI R4, RZ, R5, R4 ;  /* 0x00000005ff047219 */ /* 0x000fe20000011604 */
[----:B--2---:R-:W-:Y:S01]  /*1260*/  IMAD.HI.U32 R3, R155, R3, RZ ;  /* 0x000000039b037227 */ /* 0x004fe200078e00ff */
[----:B------:R-:W-:-:S04]  /*1270*/  ISETP.NE.AND P0, PT, R2, 0x1, PT ;  /* 0x000000010200780c */ /* 0x000fc80003f05270 */
[----:B----4-:R-:W-:-:S04]  /*1280*/  SHF.R.U32.HI R6, RZ, R6, R3 ;  /* 0x00000006ff067219 */ /* 0x010fc80000011603 */
[----:B------:R-:W-:Y:S02]  /*1290*/  SEL R3, R155, R6, !P0 ;  /* 0x000000069b037207 */ /* 0x000fe40004000000 */
[----:B---3--:R-:W-:-:S04]  /*12a0*/  ISETP.NE.AND P1, PT, R8, 0x1, PT ;  /* 0x000000010800780c */ /* 0x008fc80003f25270 */
[----:B------:R-:W-:-:S05]  /*12b0*/  SEL R4, R165, R4, !P1 ;  /* 0x00000004a5047207 */ /* 0x000fca0004800000 */
[----:B------:R-:W-:Y:S02]  /*12c0*/  IMAD.IADD R5, R3, 0x1, -R4 ;  /* 0x0000000103057824 */ /* 0x000fe400078e0a04 */
[----:B------:R-:W-:Y:S02]  /*12d0*/  IMAD.IADD R3, R4, 0x1, -R3 ;  /* 0x0000000104037824 */ /* 0x000fe400078e0a03 */
[----:B------:R-:W-:Y:S02]  /*12e0*/  IMAD R165, R5, R8, R165 ;  /* 0x0000000805a57224 */ /* 0x000fe400078e02a5 */
[----:B------:R-:W-:-:S07]  /*12f0*/  IMAD R155, R3, R2, R155 ;  /* 0x00000002039b7224 */ /* 0x000fce00078e029b */
.L_x_16:
[----:B------:R-:W-:Y:S01]  /*1300*/  BAR.SYNC.DEFER_BLOCKING 0x0 ;  /* 0x0000000000007b1d */ /* 0x000fe20000010000 */
[----:B------:R-:W-:Y:S01]  /*1310*/  UISETP.NE.AND UP1, UPT, UR8, 0x2, UPT ;  /* 0x000000020800788c */ /* 0x000fe2000bf25270 */
[----:B------:R-:W-:Y:S02]  /*1320*/  ISETP.NE.OR P5, PT, R0, 0x2, !P5 ;  /* 0x000000020000780c */ /* 0x000fe40006fa5670 */
[----:B------:R-:W-:-:S06]  /*1330*/  LOP3.LUT R2, R166, 0x1f, RZ, 0xc0, !PT ;  /* 0x0000001fa6027812 */ /* 0x000fcc00078ec0ff */
[----:B------:R-:W-:Y:S05]  /*1340*/  BRA.U UP1, `(.L_x_17) ;  /* 0x00000011015c7547 */ /* 0x000fea000b800000 */
[----:B------:R-:W1:Y:S01]  /*1350*/  LDCU UR13, c[0x0][0x38c] ;  /* 0x00007180ff0d77ac */ /* 0x000e620008000800 */
[----:B------:R-:W2:Y:S01]  /*1360*/  LDC R9, c[0x0][0x370] ;  /* 0x0000dc00ff097b82 */ /* 0x000ea20000000800 */
[----:B------:R-:W-:Y:S01]  /*1370*/  PLOP3.LUT P1, PT, PT, PT, UP2, 0x80, 0x8 ;  /* 0x000000000008781c */ /* 0x000fe20003f2f028 */
[----:B------:R-:W-:Y:S01]  /*1380*/  IMAD.MOV.U32 R15, RZ, RZ, 0x1 ;  /* 0x00000001ff0f7424 */ /* 0x000fe200078e00ff */
[----:B------:R-:W-:Y:S01]  /*1390*/  ISETP.EQ.OR P4, PT, R2, RZ, P5 ;  /* 0x000000ff0200720c */ /* 0x000fe20002f82670 */
[----:B------:R-:W-:Y:S01]  /*13a0*/  IMAD.MOV.U32 R14, RZ, RZ, RZ ;  /* 0x000000ffff0e7224 */ /* 0x000fe200078e00ff */
[----:B------:R-:W-:Y:S02]  /*13b0*/  PLOP3.LUT P1, PT, P1, PT, PT, 0x8, 0x80 ;  /* 0x000000000080781c */ /* 0x000fe40000f2e170 */
[----:B------:R-:W-:Y:S01]  /*13c0*/  CS2R R12, SRZ ;  /* 0x00000000000c7805 */ /* 0x000fe2000001ff00 */
[----:B------:R-:W-:Y:S01]  /*13d0*/  IMAD.MOV.U32 R10, RZ, RZ, 0x1 ;  /* 0x00000001ff0a7424 */ /* 0x000fe200078e00ff */
[----:B------:R-:W4:Y:S01]  /*13e0*/  LDC R0, c[0x0][0x374] ;  /* 0x0000dd00ff007b82 */ /* 0x000f220000000800 */
[----:B------:R-:W2:Y:S01]  /*13f0*/  LDCU.64 UR22, c[0x0][0x348] ;  /* 0x00006900ff1677ac */ /* 0x000ea20008000a00 */
[----:B------:R-:W-:Y:S01]  /*1400*/  UMOV UR6, URZ ;  /* 0x000000ff00067c82 */ /* 0x000fe20008000000 */
[----:B-1----:R-:W-:-:S04]  /*1410*/  UIADD3 UR5, UPT, UPT, UR13, 0x7f, URZ ;  /* 0x0000007f0d057890 */ /* 0x002fc8000fffe0ff */
[----:B------:R-:W-:-:S04]  /*1420*/  USHF.R.S32.HI UR4, URZ, 0x1f, UR5 ;  /* 0x0000001fff047899 */ /* 0x000fc80008011405 */
[----:B------:R-:W-:-:S04]  /*1430*/  ULEA.HI UR4, UR4, UR5, URZ, 0x7 ;  /* 0x0000000504047291 */ /* 0x000fc8000f8f38ff */
[----:B------:R-:W-:Y:S02]  /*1440*/  USHF.R.S32.HI UR15, URZ, 0x7, UR4 ;  /* 0x00000007ff0f7899 */ /* 0x000fe40008011404 */
[----:B------:R-:W-:Y:S02]  /*1450*/  UIADD3 UR4, UPT, UPT, UR13, -0x1, URZ ;  /* 0xffffffff0d047890 */ /* 0x000fe4000fffe0ff */
[----:B------:R-:W-:Y:S02]  /*1460*/  UISETP.LT.U32.AND UP0, UPT, UR15, 0x4, UPT ;  /* 0x000000040f00788c */ /* 0x000fe4000bf01070 */
[----:B------:R-:W-:Y:S02]  /*1470*/  UISETP.GE.U32.AND UP1, UPT, UR4, -0xff, UPT ;  /* 0xffffff010400788c */ /* 0x000fe4000bf26070 */
[----:B------:R-:W-:Y:S02]  /*1480*/  USEL UR14, UR15, 0x4, UP0 ;  /* 0x000000040f0e7887 */ /* 0x000fe40008000000 */
[----:B------:R-:W-:-:S02]  /*1490*/  UIADD3 UR13, UPT, UPT, UR13, 0xfe, URZ ;  /* 0x000000fe0d0d7890 */ /* 0x000fc4000fffe0ff */
[----:B------:R-:W-:Y:S02]  /*14a0*/  UIADD3 UR5, UPT, UPT, UR14, -0x1, URZ ;  /* 0xffffffff0e057890 */ /* 0x000fe4000fffe0ff */
[----:B------:R-:W-:-:S03]  /*14b0*/  UIADD3 UR7, UPT, UPT, UR15, -UR14, URZ ;  /* 0x8000000e0f077290 */ /* 0x000fc6000fffe0ff */
[----:B------:R-:W-:-:S04]  /*14c0*/  @UP1 UIADD3 UR5, UPT, UPT, UR14, URZ, URZ ;  /* 0x000000ff0e051290 */ /* 0x000fc8000fffe0ff */
[----:B--2---:R-:W-:-:S12]  /*14d0*/  UIADD3 UR5, UPT, UPT, UR5, 0x1, URZ ;  /* 0x0000000105057890 */ /* 0x004fd8000fffe0ff */
.L_x_35:
[----:B------:R-:W-:Y:S01]  /*14e0*/  UISETP.NE.AND UP0, UPT, UR37, URZ, UPT ;  /* 0x000000ff2500728c */ /* 0x000fe2000bf05270 */
[----:B------:R-:W1:Y:S08]  /*14f0*/  S2UR UR37, SR_CgaCtaId ;  /* 0x00000000002579c3 */ /* 0x000e700000008800 */
[----:B------:R-:W-:Y:S05]  /*1500*/  BRA.U UP0, `(.L_x_18) ;  /* 0x0000000100347547 */ /* 0x000fea000b800000 */
[----:B------:R-:W2:Y:S01]  /*1510*/  S2R R2, SR_CgaCtaId ;  /* 0x0000000000027919 */ /* 0x000ea20000008800 */
[----:B------:R-:W-:-:S04]  /*1520*/  MOV R3, 0x400 ;  /* 0x0000040000037802 */ /* 0x000fc80000000f00 */
[----:B--2---:R-:W-:Y:S02]  /*1530*/  LEA R3, R2, R3, 0x18 ;  /* 0x0000000302037211 */ /* 0x004fe400078ec0ff */
[----:B------:R-:W-:-:S03]  /*1540*/  SHF.L.U32 R2, R10, 0x1f, RZ ;  /* 0x0000001f0a027819 */ /* 0x000fc600000006ff */
[----:B------:R-:W-:-:S04]  /*1550*/  IMAD R3, R12, 0x8, R3 ;  /* 0x000000080c037824 */ /* 0x000fc800078e0203 */
[----:B------:R-:W2:Y:S02]  /*1560*/  SYNCS.PHASECHK.TRANS64.TRYWAIT P0, [R3+URZ+0xd0], R2 ;  /* 0x0000d002030075a7 */ /* 0x000ea400080011ff */
[----:B--2---:R-:W-:Y:S05]  /*1570*/  @!P0 BRA `(.L_x_19) ;  /* 0x0000005000f08947 */ /* 0x004fea0003800000 */
.L_x_95:
[----:B------:R-:W-:Y:S01]  /*1580*/  VIADD R12, R12, 0x1 ;  /* 0x000000010c0c7836 */ /* 0x000fe20000000000 */
[----:B------:R2:W-:Y:S04]  /*1590*/  SYNCS.ARRIVE.TRANS64.A1T0 RZ, [R3+URZ+0xc0], RZ ;  /* 0x0000c0ff03ff79a7 */ /* 0x0005e800081000ff */
[----:B------:R-:W-:-:S04]  /*15a0*/  ISETP.NE.AND P0, PT, R12, 0x2, PT ;  /* 0x000000020c00780c */ /* 0x000fc80003f05270 */
[----:B------:R-:W-:Y:S02]  /*15b0*/  SEL R12, R12, RZ, P0 ;  /* 0x000000ff0c0c7207 */ /* 0x000fe40000000000 */
[----:B--2---:R-:W-:-:S04]  /*15c0*/  SEL R3, RZ, 0x1, P0 ;  /* 0x00000001ff037807 */ /* 0x004fc80000000000 */
[----:B------:R-:W-:-:S07]  /*15d0*/  LOP3.LUT R10, R10, R3, RZ, 0x3c, !PT ;  /* 0x000000030a0a7212 */ /* 0x000fce00078e3cff */
.L_x_18:
[----:B------:R-:W-:Y:S01]  /*15e0*/  UMOV UR4, 0x400 ;  /* 0x0000040000047882 */ /* 0x000fe20000000000 */
[----:B------:R-:W-:Y:S01]  /*15f0*/  SHF.L.U32 R2, R15, 0x1f, RZ ;  /* 0x0000001f0f027819 */ /* 0x000fe200000006ff */
[----:B-1----:R-:W-:Y:S01]  /*1600*/  ULEA UR4, UR37, UR4, 0x18 ;  /* 0x0000000425047291 */ /* 0x002fe2000f8ec0ff */
[----:B------:R-:W-:Y:S01]  /*1610*/  R2UR UR35, R165 ;  /* 0x00000000a52372ca */ /* 0x000fe200000e0000 */
[----:B------:R-:W-:Y:S01]  /*1620*/  UISETP.GE.U32.AND UP0, UPT, UR13, 0xff, UPT ;  /* 0x000000ff0d00788c */ /* 0x000fe2000bf06070 */
[----:B------:R-:W-:Y:S01]  /*1630*/  R2UR UR11, R155 ;  /* 0x000000009b0b72ca */ /* 0x000fe200000e0000 */
[----:B------:R-:W-:Y:S01]  /*1640*/  ULEA UR8, UR6, UR4, 0x3 ;  /* 0x0000000406087291 */ /* 0x000fe2000f8e18ff */
[----:B------:R-:W-:-:S08]  /*1650*/  UMOV UR24, URZ ;  /* 0x000000ff00187c82 */ /* 0x000fd00008000000 */
[----:B------:R1:W2:Y:S01]  /*1660*/  SYNCS.PHASECHK.TRANS64.TRYWAIT P0, [UR8+0x20], R2 ;  /* 0x00002002ff0075a7 */ /* 0x0002a20008001108 */
[----:B------:R-:W-:Y:S02]  /*1670*/  USHF.L.U32 UR35, UR35, 0x7, URZ ;  /* 0x0000000723237899 */ /* 0x000fe400080006ff */
[----:B------:R-:W-:Y:S01]  /*1680*/  USHF.L.U32 UR11, UR11, 0x6, URZ ;  /* 0x000000060b0b7899 */ /* 0x000fe200080006ff */
[----:B------:R-:W-:Y:S11]  /*1690*/  BRA.U !UP0, `(.L_x_20) ;  /* 0x0000000108a87547 */ /* 0x000ff6000b800000 */
[----:B------:R-:W-:Y:S01]  /*16a0*/  UMOV UR16, URZ ;  /* 0x000000ff00107c82 */ /* 0x000fe20008000000 */
[----:B------:R-:W-:-:S05]  /*16b0*/  UMOV UR17, UR6 ;  /* 0x0000000600117c82 */ /* 0x000fca0008000000 */
.L_x_25:
[----:B-1----:R-:W-:Y:S01]  /*16c0*/  ULEA UR33, UR17, UR4, 0x3 ;  /* 0x0000000411217291 */ /* 0x002fe2000f8e18ff */
[----:B--2---:R-:W-:Y:S01]  /*16d0*/  @!P5 MOV R3, 0x6000 ;  /* 0x000060000003d802 */ /* 0x004fe20000000f00 */
[----:B--2---:R-:W-:Y:S10]  /*16e0*/  @P0 BRA `(.L_x_21) ;  /* 0x00000000000c0947 */ /* 0x004ff40003800000 */
[----:B------:R-:W-:-:S04]  /*16f0*/  SHF.L.U32 R5, R15, 0x1f, RZ ;  /* 0x0000001f0f057819 */ /* 0x000fc800000006ff */
[----:B------:R-:W2:Y:S02]  /*1700*/  SYNCS.PHASECHK.TRANS64.TRYWAIT P0, [UR33+0x20], R5 ;  /* 0x00002005ff0075a7 */ /* 0x000ea40008001121 */
[----:B--2---:R-:W-:Y:S05]  /*1710*/  @!P0 BRA `(.L_x_22) ;  /* 0x00000050009c8947 */ /* 0x004fea0003800000 */
.L_x_21:
[----:B------:R2:W-:Y:S01]  /*1720*/  @!P5 SYNCS.ARRIVE.TRANS64 RZ, [UR33], R3 ;  /* 0x00000003ffffd9a7 */ /* 0x0005e20008000021 */
[----:B------:R-:W-:Y:S04]  /*1730*/  BSSY.RECONVERGENT B0, `(.L_x_23) ;  /* 0x0000003000007945 */ /* 0x000fe80003800200 */
[----:B------:R-:W-:Y:S05]  /*1740*/  @P4 BRA `(.L_x_24) ;  /* 0x0000000000044947 */ /* 0x000fea0003800000 */
[----:B------:R-:W-:Y:S05]  /*1750*/  BPT.TRAP 0x1 ;  /* 0x000000040000795c */ /* 0x000fea0000300000 */
.L_x_24:
[----:B------:R-:W-:Y:S05]  /*1760*/  BSYNC.RECONVERGENT B0 ;  /* 0x0000000000007941 */ /* 0x000fea0003800200 */
.L_x_23:
[----:B------:R-:W-:Y:S02]  /*1770*/  UIADD3 UR6, UPT, UPT, UR17, 0x1, URZ ;  /* 0x0000000111067890 */ /* 0x000fe4000fffe0ff */
[----:B------:R-:W-:Y:S02]  /*1780*/  ULEA UR32, UR17, UR4, 0xe ;  /* 0x0000000411207291 */ /* 0x000fe4000f8e70ff */
[----:B------:R-:W-:Y:S02]  /*1790*/  UISETP.NE.AND UP0, UPT, UR6, 0x4, UPT ;  /* 0x000000040600788c */ /* 0x000fe4000bf05270 */
[----:B------:R-:W-:Y:S02]  /*17a0*/  UIADD3 UR26, UP1, UPT, UR22, 0x80, URZ ;  /* 0x00000080161a7890 */ /* 0x000fe4000ff3e0ff */
[----:B------:R-:W-:Y:S02]  /*17b0*/  USEL UR9, URZ, 0x1, UP0 ;  /* 0x00000001ff097887 */ /* 0x000fe40008000000 */
[----:B------:R-:W-:-:S02]  /*17c0*/  USEL UR6, UR6, URZ, UP0 ;  /* 0x000000ff06067287 */ /* 0x000fc40008000000 */
[----:B------:R-:W-:Y:S02]  /*17d0*/  UIADD3 UR20, UP0, UPT, UR22, 0x180, URZ ;  /* 0x0000018016147890 */ /* 0x000fe4000ff1e0ff */
[----:B------:R-:W-:Y:S01]  /*17e0*/  ULEA UR8, UR6, UR4, 0x3 ;  /* 0x0000000406087291 */ /* 0x000fe2000f8e18ff */
[----:B------:R-:W-:Y:S01]  /*17f0*/  LOP3.LUT R15, R15, UR9, RZ, 0x3c, !PT ;  /* 0x000000090f0f7c12 */ /* 0x000fe2000f8e3cff */
[----:B------:R-:W-:Y:S02]  /*1800*/  USHF.L.U32 UR34, UR16, 0x7, URZ ;  /* 0x0000000710227899 */ /* 0x000fe400080006ff */
[----:B------:R-:W-:Y:S01]  /*1810*/  UIADD3.X UR27, UPT, UPT, URZ, UR23, URZ, UP1, !UPT ;  /* 0x00000017ff1b7290 */ /* 0x000fe20008ffe4ff */
[----:B-1----:R-:W-:Y:S01]  /*1820*/  SHF.L.U32 R2, R15, 0x1f, RZ ;  /* 0x0000001f0f027819 */ /* 0x002fe200000006ff */
[----:B------:R-:W-:Y:S02]  /*1830*/  UIADD3 UR32, UPT, UPT, UR32, 0x4400, URZ ;  /* 0x0000440020207890 */ /* 0x000fe4000fffe0ff */
[----:B------:R-:W-:Y:S01]  /*1840*/  UIADD3.X UR21, UPT, UPT, URZ, UR23, URZ, UP0, !UPT ;  /* 0x00000017ff157290 */ /* 0x000fe200087fe4ff */
[----:B------:R1:W1:Y:S01]  /*1850*/  SYNCS.PHASECHK.TRANS64.TRYWAIT P0, [UR8+0x20], R2 ;  /* 0x00002002ff0075a7 */ /* 0x0002620008001108 */
[----:B------:R-:W-:Y:S01]  /*1860*/  ULEA UR8, UR17, UR4, 0xd ;  /* 0x0000000411087291 */ /* 0x000fe2000f8e68ff */
[----:B------:R-:W-:Y:S01]  /*1870*/  UMOV UR18, 0x0 ;  /* 0x0000000000127882 */ /* 0x000fe20000000000 */
[----:B------:R-:W-:-:S02]  /*1880*/  UMOV UR19, 0x10000000 ;  /* 0x1000000000137882 */ /* 0x000fc40000000000 */
[----:B------:R-:W-:Y:S01]  /*1890*/  UIADD3 UR8, UPT, UPT, UR8, 0x14400, URZ ;  /* 0x0001440008087890 */ /* 0x000fe2000fffe0ff */
[----:B------:R1:W-:Y:S01]  /*18a0*/  UTMALDG.3D [UR32], [UR26], desc[UR18] ;  /* 0x000012201a0075b4 */ /* 0x0003e20008011000 */
[----:B------:R-:W-:Y:S01]  /*18b0*/  UMOV UR12, UR36 ;  /* 0x00000024000c7c82 */ /* 0x000fe20008000000 */
[----:B------:R-:W-:Y:S01]  /*18c0*/  UMOV UR9, UR33 ;  /* 0x0000002100097c82 */ /* 0x000fe20008000000 */
[----:B------:R-:W-:Y:S01]  /*18d0*/  UMOV UR10, UR34 ;  /* 0x00000022000a7c82 */ /* 0x000fe20008000000 */
[----:B------:R-:W-:Y:S01]  /*18e0*/  UIADD3 UR16, UPT, UPT, UR16, 0x1, URZ ;  /* 0x0000000110107890 */ /* 0x000fe2000fffe0ff */
[----:B------:R-:W-:Y:S01]  /*18f0*/  UMOV UR24, UR5 ;  /* 0x0000000500187c82 */ /* 0x000fe20008000000 */
[----:B------:R-:W-:Y:S02]  /*1900*/  UMOV UR17, UR6 ;  /* 0x0000000600117c82 */ /* 0x000fe40008000000 */
[----:B------:R1:W-:Y:S01]  /*1910*/  UTMALDG.3D [UR8], [UR20], desc[UR18] ;  /* 0x00001208140075b4 */ /* 0x0003e20008011000 */
[----:B------:R-:W-:-:S09]  /*1920*/  UISETP.NE.AND UP0, UPT, UR16, UR5, UPT ;  /* 0x000000051000728c */ /* 0x000fd2000bf05270 */
[----:B------:R-:W-:Y:S05]  /*1930*/  BRA.U UP0, `(.L_x_25) ;  /* 0xfffffffd00607547 */ /* 0x000fea000b83ffff */
.L_x_20:
[----:B-1----:R-:W-:Y:S01]  /*1940*/  ULEA UR8, UR6, UR4, 0x3 ;  /* 0x0000000406087291 */ /* 0x002fe2000f8e18ff */
[----:B------:R-:W-:Y:S01]  /*1950*/  SHF.L.U32 R2, R15, 0x1f, RZ ;  /* 0x0000001f0f027819 */ /* 0x000fe200000006ff */
[----:B------:R-:W-:Y:S01]  /*1960*/  @!P1 SYNCS.ARRIVE.TRANS64.A1T0 RZ, [UR4+0x58], RZ ;  /* 0x000058ffffff99a7 */ /* 0x000fe20008100004 */
[----:B------:R-:W-:-:S06]  /*1970*/  UISETP.GT.AND UP0, UPT, UR15, UR14, UPT ;  /* 0x0000000e0f00728c */ /* 0x000fcc000bf04270 */
[----:B--2---:R1:W2:Y:S03]  /*1980*/  SYNCS.PHASECHK.TRANS64.TRYWAIT P0, [UR8+0x20], R2 ;  /* 0x00002002ff0075a7 */ /* 0x0042a60008001108 */
[----:B------:R-:W-:Y:S05]  /*1990*/  BRA.U !UP0, `(.L_x_26) ;  /* 0x0000000108ac7547 */ /* 0x000fea000b800000 */
[----:B------:R-:W-:Y:S01]  /*19a0*/  UIADD3 UR21, UPT, UPT, UR7, UR24, URZ ;  /* 0x0000001807157290 */ /* 0x000fe2000fffe0ff */
[----:B------:R-:W-:-:S11]  /*19b0*/  UMOV UR25, UR6 ;  /* 0x0000000600197c82 */ /* 0x000fd60008000000 */
.L_x_31:
[----:B-1----:R-:W-:Y:S01]  /*19c0*/  ULEA UR17, UR25, UR4, 0x3 ;  /* 0x0000000419117291 */ /* 0x002fe2000f8e18ff */
[----:B--2---:R-:W-:Y:S01]  /*19d0*/  @!P5 MOV R3, 0x6000 ;  /* 0x000060000003d802 */ /* 0x004fe20000000f00 */
[----:B--2---:R-:W-:Y:S10]  /*19e0*/  @P0 BRA `(.L_x_27) ;  /* 0x00000000000c0947 */ /* 0x004ff40003800000 */
[----:B------:R-:W-:-:S04]  /*19f0*/  SHF.L.U32 R5, R15, 0x1f, RZ ;  /* 0x0000001f0f057819 */ /* 0x000fc800000006ff */
[----:B------:R-:W2:Y:S02]  /*1a00*/  SYNCS.PHASECHK.TRANS64.TRYWAIT P0, [UR17+0x20], R5 ;  /* 0x00002005ff0075a7 */ /* 0x000ea40008001111 */
[----:B--2---:R-:W-:Y:S05]  /*1a10*/  @!P0 BRA `(.L_x_28) ;  /* 0x0000004c00f48947 */ /* 0x004fea0003800000 */
.L_x_27:
[----:B------:R2:W-:Y:S01]  /*1a20*/  @!P5 SYNCS.ARRIVE.TRANS64 RZ, [UR17], R3 ;  /* 0x00000003ffffd9a7 */ /* 0x0005e20008000011 */
[----:B------:R-:W-:Y:S04]  /*1a30*/  BSSY.RECONVERGENT B0, `(.L_x_29) ;  /* 0x0000003000007945 */ /* 0x000fe80003800200 */
[----:B------:R-:W-:Y:S05]  /*1a40*/  @P4 BRA `(.L_x_30) ;  /* 0x0000000000044947 */ /* 0x000fea0003800000 */
[----:B------:R-:W-:Y:S05]  /*1a50*/  BPT.TRAP 0x1 ;  /* 0x000000040000795c */ /* 0x000fea0000300000 */
.L_x_30:
[----:B------:R-:W-:Y:S05]  /*1a60*/  BSYNC.RECONVERGENT B0 ;  /* 0x0000000000007941 */ /* 0x000fea0003800200 */
.L_x_29:
        /* <DEDUP_REMOVED lines=10> */
[----:B------:R-:W-:Y:S01]  /*1b10*/  UIADD3 UR16, UPT, UPT, UR16, 0x4400, URZ ;  /* 0x0000440010107890 */ /* 0x000fe2000fffe0ff */
[----:B-1----:R-:W-:Y:S01]  /*1b20*/  SHF.L.U32 R2, R15, 0x1f, RZ ;  /* 0x0000001f0f027819 */ /* 0x002fe200000006ff */
[----:B------:R-:W-:Y:S02]  /*1b30*/  UIADD3.X UR31, UPT, UPT, URZ, UR23, URZ, UP1, !UPT ;  /* 0x00000017ff1f7290 */ /* 0x000fe40008ffe4ff */
[----:B------:R-:W-:Y:S01]  /*1b40*/  UIADD3.X UR29, UPT, UPT, URZ, UR23, URZ, UP0, !UPT ;  /* 0x00000017ff1d7290 */ /* 0x000fe200087fe4ff */
[----:B------:R1:W1:Y:S01]  /*1b50*/  SYNCS.PHASECHK.TRANS64.TRYWAIT P0, [UR8+0x20], R2 ;  /* 0x00002002ff0075a7 */ /* 0x0002620008001108 */
[----:B------:R-:W-:Y:S01]  /*1b60*/  ULEA UR8, UR25, UR4, 0xd ;  /* 0x0000000419087291 */ /* 0x000fe2000f8e68ff */
[----:B------:R-:W-:Y:S01]  /*1b70*/  UMOV UR26, 0x0 ;  /* 0x00000000001a7882 */ /* 0x000fe20000000000 */
[----:B------:R-:W-:-:S02]  /*1b80*/  UMOV UR27, 0x10000000 ;  /* 0x10000000001b7882 */ /* 0x000fc40000000000 */
[----:B------:R-:W-:Y:S01]  /*1b90*/  UIADD3 UR8, UPT, UPT, UR8, 0x14400, URZ ;  /* 0x0001440008087890 */ /* 0x000fe2000fffe0ff */
[----:B------:R-:W-:Y:S01]  /*1ba0*/  UMOV UR19, UR35 ;  /* 0x0000002300137c82 */ /* 0x000fe20008000000 */
[----:B------:R-:W-:Y:S01]  /*1bb0*/  UMOV UR20, UR36 ;  /* 0x0000002400147c82 */ /* 0x000fe20008000000 */
[----:B------:R-:W-:Y:S01]  /*1bc0*/  UMOV UR12, UR36 ;  /* 0x00000024000c7c82 */ /* 0x000fe20008000000 */
[----:B------:R-:W-:Y:S01]  /*1bd0*/  UMOV UR9, UR17 ;  /* 0x0000001100097c82 */ /* 0x000fe20008000000 */
[----:B------:R-:W-:Y:S01]  /*1be0*/  UMOV UR10, UR18 ;  /* 0x00000012000a7c82 */ /* 0x000fe20008000000 */
[----:B------:R1:W-:Y:S01]  /*1bf0*/  UTMALDG.3D [UR16], [UR30], desc[UR26] ;  /* 0x00001a101e0075b4 */ /* 0x0003e20008011000 */
[----:B------:R-:W-:Y:S01]  /*1c00*/  UIADD3 UR24, UPT, UPT, UR24, 0x1, URZ ;  /* 0x0000000118187890 */ /* 0x000fe2000fffe0ff */
[----:B------:R-:W-:-:S03]  /*1c10*/  UMOV UR25, UR6 ;  /* 0x0000000600197c82 */ /* 0x000fc60008000000 */
[----:B------:R-:W-:Y:S01]  /*1c20*/  UISETP.NE.AND UP0, UPT, UR24, UR21, UPT ;  /* 0x000000151800728c */ /* 0x000fe2000bf05270 */
[----:B------:R1:W-:Y:S08]  /*1c30*/  UTMALDG.3D [UR8], [UR28], desc[UR26] ;  /* 0x00001a081c0075b4 */ /* 0x0003f00008011000 */
[----:B------:R-:W-:Y:S05]  /*1c40*/  BRA.U UP0, `(.L_x_31) ;  /* 0xfffffffd005c7547 */ /* 0x000fea000b83ffff */
.L_x_26:
[C---:B-1----:R-:W-:Y:S01]  /*1c50*/  LEA R2, R14.reuse, UR4, 0x3 ;  /* 0x000000040e027c11 */ /* 0x042fe2000f8e18ff */
[----:B------:R-:W-:Y:S01]  /*1c60*/  NOP ;  /* 0x0000000000007918 */ /* 0x000fe20000000000 */
[----:B--2---:R-:W-:Y:S02]  /*1c70*/  SHF.L.U32 R3, R13, 0x1f, RZ ;  /* 0x0000001f0d037819 */ /* 0x004fe400000006ff */
[----:B------:R-:W-:Y:S02]  /*1c80*/  LEA R4, R14, UR4, 0x4 ;  /* 0x000000040e047c11 */ /* 0x000fe4000f8e20ff */
[----:B------:R-:W1:Y:S02]  /*1c90*/  SYNCS.PHASECHK.TRANS64.TRYWAIT P0, [R2+URZ+0x60], R3 ;  /* 0x00006003020075a7 */ /* 0x000e6400080011ff */
[----:B-1----:R-:W-:Y:S05]  /*1ca0*/  @!P0 BRA `(.L_x_32) ;  /* 0x0000004c00688947 */ /* 0x002fea0003800000 */
.L_x_98:
[----:B------:R-:W2:Y:S01]  /*1cb0*/  LDS.128 R4, [R4+0xf0] ;  /* 0x0000f00004047984 */ /* 0x000ea20000000c00 */
[----:B---3--:R-:W-:Y:S01]  /*1cc0*/  ISETP.GE.AND P0, PT, R72, 0x1, PT ;  /* 0x000000014800780c */ /* 0x008fe20003f06270 */
[----:B-1----:R-:W-:Y:S01]  /*1cd0*/  VIADD R2, R2, 0x70 ;  /* 0x0000007002027836 */ /* 0x002fe20000000000 */
[----:B------:R-:W-:Y:S01]  /*1ce0*/  @!PT LDS RZ, [RZ] ;  /* 0x00000000fffff984 */ /* 0x000fe20000000800 */
[----:B------:R-:W-:Y:S01]  /*1cf0*/  @!PT LDS RZ, [RZ] ;  /* 0x00000000fffff984 */ /* 0x000fe20000000800 */
[----:B------:R-:W-:Y:S01]  /*1d00*/  @!PT LDS RZ, [RZ] ;  /* 0x00000000fffff984 */ /* 0x000fe20000000800 */
[----:B------:R-:W-:Y:S01]  /*1d10*/  @!PT LDS RZ, [RZ] ;  /* 0x00000000fffff984 */ /* 0x000fe20000000800 */
[----:B------:R1:W-:Y:S06]  /*1d20*/  MEMBAR.ALL.CTA ;  /* 0x0000000000007992 */ /* 0x0003ec0000008000 */
[----:B-1----:R-:W1:Y:S01]  /*1d30*/  FENCE.VIEW.ASYNC.S ;  /* 0x00000000000073c6 */ /* 0x002e620000000000 */
[----:B------:R-:W-:-:S04]  /*1d40*/  PRMT R2, RZ, 0x654, R2 ;  /* 0x00000654ff027816 */ /* 0x000fc80000000002 */
[----:B-1----:R1:W-:Y:S01]  /*1d50*/  SYNCS.ARRIVE.TRANS64.RED.A1T0 RZ, [R2+URZ], RZ ;  /* 0x000000ff02ff79a7 */ /* 0x0023e200081004ff */
[----:B--2---:R-:W-:-:S13]  /*1d60*/  LOP3.LUT P2, RZ, R6, 0x1, RZ, 0xc0, !PT ;  /* 0x0000000106ff7812 */ /* 0x004fda000784c0ff */
[----:B------:R-:W-:Y:S01]  /*1d70*/  @P2 SHF.R.U32.HI R3, RZ, 0x10, R5 ;  /* 0x00000010ff032819 */ /* 0x000fe20000011605 */
[----:B------:R-:W-:Y:S01]  /*1d80*/  VOTEU.ANY UP0, P2 ;  /* 0x0000000000ff7886 */ /* 0x000fe20001000100 */
[----:B------:R-:W-:Y:S02]  /*1d90*/  @P2 MOV R11, R4 ;  /* 0x00000004000b2202 */ /* 0x000fe40000000f00 */
[----:B------:R-:W-:Y:S02]  /*1da0*/  @P2 R2UR.BROADCAST UR8, R3 ;  /* 0x00000000030822ca */ /* 0x000fe400008e0000 */
[----:B------:R-:W-:-:S11]  /*1db0*/  @P2 LOP3.LUT R8, R5, 0xffff, RZ, 0xc0, !PT ;  /* 0x0000ffff05082812 */ /* 0x000fd600078ec0ff */
[----:B------:R-:W-:Y:S01]  /*1dc0*/  @UP0 UMOV UR36, UR8 ;  /* 0x0000000800240c82 */ /* 0x000fe20008000000 */
[----:B-1----:R-:W-:Y:S05]  /*1dd0*/  @!P0 BRA `(.L_x_33) ;  /* 0x0000000000b88947 */ /* 0x002fea0003800000 */
[----:B------:R-:W4:Y:S01]  /*1de0*/  LDC.64 R4, c[0x0][0xb18] ;  /* 0x0002c600ff047b82 */ /* 0x000f220000000a00 */
[----:B------:R-:W-:-:S07]  /*1df0*/  ISETP.NE.AND P3, PT, R72, 0x1, PT ;  /* 0x000000014800780c */ /* 0x000fce0003f65270 */
[----:B------:R-:W1:Y:S08]  /*1e00*/  LDC.64 R6, c[0x0][0xb10] ;  /* 0x0002c400ff067b82 */ /* 0x000e700000000a00 */
[----:B------:R-:W2:Y:S08]  /*1e10*/  LDC R16, c[0x0][0xb20] ;  /* 0x0002c800ff107b82 */ /* 0x000eb00000000800 */
[----:B------:R-:W3:Y:S01]  /*1e20*/  LDC R18, c[0x0][0xb0c] ;  /* 0x0002c300ff127b82 */ /* 0x000ee20000000800 */
[----:B----4-:R-:W-:Y:S01]  /*1e30*/  IMAD.HI.U32 R17, R0, R5, RZ ;  /* 0x0000000500117227 */ /* 0x010fe200078e00ff */
[----:B------:R-:W-:-:S03]  /*1e40*/  ISETP.NE.AND P0, PT, R4, 0x1, PT ;  /* 0x000000010400780c */ /* 0x000fc60003f05270 */
[----:B------:R-:W-:-:S03]  /*1e50*/  IMAD.HI.U32 R5, R8, R5, RZ ;  /* 0x0000000508057227 */ /* 0x000fc600078e00ff */
[----:B------:R-:W4:Y:S01]  /*1e60*/  LDC.64 R2, c[0x0][0xb28] ;  /* 0x0002ca00ff027b82 */ /* 0x000f220000000a00 */
[----:B-1----:R-:W-:-:S04]  /*1e70*/  IMAD.HI.U32 R20, R9, R6, RZ ;  /* 0x0000000609147227 */ /* 0x002fc800078e00ff */
[----:B------:R-:W-:Y:S01]  /*1e80*/  IMAD.HI.U32 R22, R11, R6, RZ ;  /* 0x000000060b167227 */ /* 0x000fe200078e00ff */
[----:B------:R-:W-:Y:S02]  /*1e90*/  SHF.R.U32.HI R20, RZ, R7, R20 ;  /* 0x00000007ff147219 */ /* 0x000fe40000011614 */
[-C--:B--2---:R-:W-:Y:S02]  /*1ea0*/  SHF.R.U32.HI R17, RZ, R16.reuse, R17 ;  /* 0x00000010ff117219 */ /* 0x084fe40000011611 */
[----:B------:R-:W-:Y:S02]  /*1eb0*/  SHF.R.U32.HI R5, RZ, R16, R5 ;  /* 0x00000010ff057219 */ /* 0x000fe40000011605 */
[----:B------:R-:W-:Y:S02]  /*1ec0*/  SEL R17, R0, R17, !P0 ;  /* 0x0000001100117207 */ /* 0x000fe40004000000 */
[----:B------:R-:W-:Y:S02]  /*1ed0*/  SHF.R.U32.HI R22, RZ, R7, R22 ;  /* 0x00000007ff167219 */ /* 0x000fe40000011616 */
[----:B---3--:R-:W-:-:S02]  /*1ee0*/  ISETP.NE.AND P1, PT, R18, 0x1, PT ;  /* 0x000000011200780c */ /* 0x008fc40003f25270 */
[----:B------:R-:W-:Y:S02]  /*1ef0*/  SEL R5, R8, R5, !P0 ;  /* 0x0000000508057207 */ /* 0x000fe40004000000 */
[----:B------:R-:W-:Y:S02]  /*1f00*/  SEL R19, R9, R20, !P1 ;  /* 0x0000001409137207 */ /* 0x000fe40004800000 */
[----:B------:R-:W-:Y:S01]  /*1f10*/  SEL R7, R11, R22, !P1 ;  /* 0x000000160b077207 */ /* 0x000fe20004800000 */
[----:B----4-:R-:W-:-:S04]  /*1f20*/  IMAD.HI.U32 R20, R17, R2, RZ ;  /* 0x0000000211147227 */ /* 0x010fc800078e00ff */
[----:B------:R-:W-:Y:S01]  /*1f30*/  IMAD.HI.U32 R6, R19, R2, RZ ;  /* 0x0000000213067227 */ /* 0x000fe200078e00ff */
[----:B------:R-:W-:-:S04]  /*1f40*/  @P3 SHF.R.U32.HI R17, RZ, R3, R20 ;  /* 0x00000003ff113219 */ /* 0x000fc80000011614 */
[----:B------:R-:W-:Y:S01]  /*1f50*/  @P3 SHF.R.U32.HI R19, RZ, R3, R6 ;  /* 0x00000003ff133219 */ /* 0x000fe20000011606 */
[----:B------:R-:W-:-:S04]  /*1f60*/  IMAD R17, R72, R17, RZ ;  /* 0x0000001148117224 */ /* 0x000fc800078e02ff */
[----:B------:R-:W-:Y:S01]  /*1f70*/  IMAD R6, R72, R19, RZ ;  /* 0x0000001348067224 */ /* 0x000fe200078e02ff */
[C---:B------:R-:W-:Y:S02]  /*1f80*/  ISETP.GE.AND P0, PT, R5.reuse, R17, PT ;  /* 0x000000110500720c */ /* 0x040fe40003f06270 */
[----:B------:R-:W-:Y:S02]  /*1f90*/  IADD3 R17, PT, PT, -R5, RZ, RZ ;  /* 0x000000ff05117210 */ /* 0x000fe40007ffe1ff */
[----:B------:R-:W-:Y:S01]  /*1fa0*/  ISETP.GE.OR P0, PT, R7, R6, P0 ;  /* 0x000000060700720c */ /* 0x000fe20000706670 */
[----:B------:R-:W-:-:S04]  /*1fb0*/  IMAD.HI.U32 R6, R5, R2, RZ ;  /* 0x0000000205067227 */ /* 0x000fc800078e00ff */
[----:B------:R-:W-:Y:S01]  /*1fc0*/  IMAD R8, R4, R17, R8 ;  /* 0x0000001104087224 */ /* 0x000fe200078e0208 */
[----:B------:R-:W-:-:S04]  /*1fd0*/  SHF.R.U32.HI R6, RZ, R3, R6 ;  /* 0x00000003ff067219 */ /* 0x000fc80000011606 */
[----:B------:R-:W-:-:S03]  /*1fe0*/  SEL R6, R5, R6, !P3 ;  /* 0x0000000605067207 */ /* 0x000fc60005800000 */
[----:B------:R-:W-:-:S04]  /*1ff0*/  @!P0 IMAD.HI.U32 R16, R7, R2, RZ ;  /* 0x0000000207108227 */ /* 0x000fc800078e00ff */
[----:B------:R-:W-:Y:S01]  /*2000*/  IMAD.MOV R2, RZ, RZ, -R6 ;  /* 0x000000ffff027224 */ /* 0x000fe200078e0a06 */
[----:B------:R-:W-:-:S03]  /*2010*/  @!P0 SHF.R.U32.HI R16, RZ, R3, R16 ;  /* 0x00000003ff108219 */ /* 0x000fc60000011610 */
[----:B------:R-:W-:Y:S01]  /*2020*/  IMAD R2, R72, R2, R5 ;  /* 0x0000000248027224 */ /* 0x000fe200078e0205 */
[----:B------:R-:W-:-:S05]  /*2030*/  @!P0 SEL R3, R7, R16, !P3 ;  /* 0x0000001007038207 */ /* 0x000fca0005800000 */
[--C-:B------:R-:W-:Y:S02]  /*2040*/  @!P0 IMAD.IADD R6, R6, 0x1, -R3.reuse ;  /* 0x0000000106068824 */ /* 0x100fe400078e0a03 */
[----:B------:R-:W-:Y:S01]  /*2050*/  @!P0 IMAD R3, R2, R19, R3 ;  /* 0x0000001302038224 */ /* 0x000fe200078e0203 */
[----:B------:R-:W-:Y:S01]  /*2060*/  IADD3 R2, PT, PT, -R7, RZ, RZ ;  /* 0x000000ff07027210 */ /* 0x000fe20007ffe1ff */
[----:B------:R-:W-:Y:S02]  /*2070*/  @!P0 IMAD R5, R72, R6, R7 ;  /* 0x0000000648058224 */ /* 0x000fe400078e0207 */
[----:B------:R-:W-:Y:S02]  /*2080*/  @!P0 IMAD.MOV.U32 R7, RZ, RZ, R3 ;  /* 0x000000ffff078224 */ /* 0x000fe400078e0003 */
[----:B------:R-:W-:Y:S02]  /*2090*/  IMAD R2, R18, R2, R11 ;  /* 0x0000000212027224 */ /* 0x000fe400078e020b */
[----:B------:R-:W-:-:S02]  /*20a0*/  IMAD R8, R5, R4, R8 ;  /* 0x0000000405087224 */ /* 0x000fc400078e0208 */
[----:B------:R-:W-:Y:S02]  /*20b0*/  IMAD R11, R7, R18, R2 ;  /* 0x00000012070b7224 */ /* 0x000fe400078e0202 */
.L_x_33:
[----:B------:R-:W1:Y:S02]  /*20c0*/  LDCU UR8, c[0x0][0xb30] ;  /* 0x00016600ff0877ac */ /* 0x000e640008000800 */
[----:B-1----:R-:W-:-:S09]  /*20d0*/  UISETP.NE.AND UP0, UPT, UR8, 0x1, UPT ;  /* 0x000000010800788c */ /* 0x002fd2000bf05270 */
[----:B------:R-:W-:Y:S05]  /*20e0*/  BRA.U UP0, `(.L_x_34) ;  /* 0x0000000100407547 */ /* 0x000fea000b800000 */
[----:B------:R-:W1:Y:S08]  /*20f0*/  LDC.64 R4, c[0x0][0xb10] ;  /* 0x0002c400ff047b82 */ /* 0x000e700000000a00 */
[----:B------:R-:W2:Y:S08]  /*2100*/  LDC.64 R2, c[0x0][0xb18] ;  /* 0x0002c600ff027b82 */ /* 0x000eb00000000a00 */
[----:B------:R-:W3:Y:S08]  /*2110*/  LDC R6, c[0x0][0xb20] ;  /* 0x0002c800ff067b82 */ /* 0x000ef00000000800 */
[----:B------:R-:W4:Y:S01]  /*2120*/  LDC R16, c[0x0][0xb0c] ;  /* 0x0002c300ff107b82 */ /* 0x000f220000000800 */
[----:B-1----:R-:W-:-:S05]  /*2130*/  IMAD.HI.U32 R4, R11, R4, RZ ;  /* 0x000000040b047227 */ /* 0x002fca00078e00ff */
[----:B------:R-:W-:Y:S01]  /*2140*/  SHF.R.U32.HI R4, RZ, R5, R4 ;  /* 0x00000005ff047219 */ /* 0x000fe20000011604 */
[----:B--2---:R-:W-:Y:S01]  /*2150*/  IMAD.HI.U32 R3, R8, R3, RZ ;  /* 0x0000000308037227 */ /* 0x004fe200078e00ff */
[----:B------:R-:W-:-:S04]  /*2160*/  ISETP.NE.AND P0, PT, R2, 0x1, PT ;  /* 0x000000010200780c */ /* 0x000fc80003f05270 */
[----:B---3--:R-:W-:-:S04]  /*2170*/  SHF.R.U32.HI R3, RZ, R6, R3 ;  /* 0x00000006ff037219 */ /* 0x008fc80000011603 */
[----:B------:R-:W-:Y:S02]  /*2180*/  SEL R3, R8, R3, !P0 ;  /* 0x0000000308037207 */ /* 0x000fe40004000000 */
[----:B----4-:R-:W-:-:S04]  /*2190*/  ISETP.NE.AND P1, PT, R16, 0x1, PT ;  /* 0x000000011000780c */ /* 0x010fc80003f25270 */
[----:B------:R-:W-:-:S05]  /*21a0*/  SEL R4, R11, R4, !P1 ;  /* 0x000000040b047207 */ /* 0x000fca0004800000 */
[----:B------:R-:W-:Y:S02]  /*21b0*/  IMAD.IADD R5, R3, 0x1, -R4 ;  /* 0x0000000103057824 */ /* 0x000fe400078e0a04 */
[----:B------:R-:W-:Y:S02]  /*21c0*/  IMAD.IADD R3, R4, 0x1, -R3 ;  /* 0x0000000104037824 */ /* 0x000fe400078e0a03 */
[----:B------:R-:W-:Y:S02]  /*21d0*/  IMAD R11, R5, R16, R11 ;  /* 0x00000010050b7224 */ /* 0x000fe400078e020b */
[----:B------:R-:W-:-:S07]  /*21e0*/  IMAD R8, R3, R2, R8 ;  /* 0x0000000203087224 */ /* 0x000fce00078e0208 */
.L_x_34:
[----:B------:R-:W-:Y:S01]  /*21f0*/  VIADD R14, R14, 0x1 ;  /* 0x000000010e0e7836 */ /* 0x000fe20000000000 */
[----:B------:R-:W-:Y:S01]  /*2200*/  PLOP3.LUT P1, PT, PT, PT, PT, 0x80, 0x8 ;  /* 0x000000000008781c */ /* 0x000fe20003f2f070 */
[----:B------:R-:W-:Y:S02]  /*2210*/  IMAD.IADD R165, R11, 0x1, R154 ;  /* 0x000000010ba57824 */ /* 0x000fe400078e029a */
[----:B------:R-:W-:Y:S01]  /*2220*/  IMAD.IADD R155, R8, 0x1, R143 ;  /* 0x00000001089b7824 */ /* 0x000fe200078e028f */
[----:B------:R-:W-:-:S04]  /*2230*/  ISETP.NE.AND P0, PT, R14, 0x2, PT ;  /* 0x000000020e00780c */ /* 0x000fc80003f05270 */
[----:B------:R-:W-:Y:S02]  /*2240*/  SEL R2, RZ, 0x1, P0 ;  /* 0x00000001ff027807 */ /* 0x000fe40000000000 */
[----:B------:R-:W-:Y:S02]  /*2250*/  SEL R14, R14, RZ, P0 ;  /* 0x000000ff0e0e7207 */ /* 0x000fe40000000000 */
[----:B------:R-:W-:Y:S01]  /*2260*/  LOP3.LUT R13, R13, R2, RZ, 0x3c, !PT ;  /* 0x000000020d0d7212 */ /* 0x000fe200078e3cff */
[----:B------:R-:W-:Y:S06]  /*2270*/  @P2 BRA `(.L_x_35) ;  /* 0xfffffff000982947 */ /* 0x000fec000383ffff */
[----:B------:R-:W-:Y:S01]  /*2280*/  UIADD3 UR4, UPT, UPT, UR4, 0x20, URZ ;  /* 0x0000002004047890 */ /* 0x000fe2000fffe0ff */
[----:B------:R-:W-:-:S03]  /*2290*/  SHF.L.U32 R3, R15, 0x1f, RZ ;  /* 0x0000001f0f037819 */ /* 0x000fc600000006ff */
[----:B------:R-:W-:-:S09]  /*22a0*/  ULEA UR5, UR6, UR4, 0x3 ;  /* 0x0000000406057291 */ /* 0x000fd2000f8e18ff */
[----:B------:R-:W1:Y:S02]  /*22b0*/  SYNCS.PHASECHK.TRANS64.TRYWAIT P0, [UR5], R3 ;  /* 0x00000003ff0075a7 */ /* 0x000e640008001105 */
[----:B-1----:R-:W-:Y:S05]  /*22c0*/  @!P0 BRA `(.L_x_36) ;  /* 0x0000004400f48947 */ /* 0x002fea0003800000 */
.L_x_100:
[----:B------:R-:W-:-:S04]  /*22d0*/  UIADD3 UR6, UPT, UPT, UR6, 0x1, URZ ;  /* 0x0000000106067890 */ /* 0x000fc8000fffe0ff */
[----:B------:R-:W-:-:S04]  /*22e0*/  UISETP.NE.AND UP0, UPT, UR6, 0x4, UPT ;  /* 0x000000040600788c */ /* 0x000fc8000bf05270 */
[----:B------:R-:W-:Y:S02]  /*22f0*/  USEL UR7, URZ, 0x1, UP0 ;  /* 0x00000001ff077887 */ /* 0x000fe40008000000 */
[----:B------:R-:W-:-:S04]  /*2300*/  USEL UR6, UR6, URZ, UP0 ;  /* 0x000000ff06067287 */ /* 0x000fc80008000000 */
[----:B------:R-:W-:Y:S01]  /*2310*/  ULEA UR5, UR6, UR4, 0x3 ;  /* 0x0000000406057291 */ /* 0x000fe2000f8e18ff */
[----:B------:R-:W-:-:S04]  /*2320*/  LOP3.LUT R2, R15, UR7, RZ, 0x3c, !PT ;  /* 0x000000070f027c12 */ /* 0x000fc8000f8e3cff */
[----:B-1----:R-:W-:-:S04]  /*2330*/  SHF.L.U32 R3, R2, 0x1f, RZ ;  /* 0x0000001f02037819 */ /* 0x002fc800000006ff */
[----:B------:R-:W1:Y:S02]  /*2340*/  SYNCS.PHASECHK.TRANS64.TRYWAIT P0, [UR5], R3 ;  /* 0x00000003ff0075a7 */ /* 0x000e640008001105 */
[----:B-1----:R-:W-:Y:S05]  /*2350*/  @!P0 BRA `(.L_x_37) ;  /* 0x0000004400e88947 */ /* 0x002fea0003800000 */
.L_x_102:
        /* <DEDUP_REMOVED lines=9> */
.L_x_104:
[----:B------:R-:W-:-:S04]  /*23f0*/  UIADD3 UR6, UPT, UPT, UR6, 0x1, URZ ;  /* 0x0000000106067890 */ /* 0x000fc8000fffe0ff */
[----:B------:R-:W-:-:S04]  /*2400*/  UISETP.NE.AND UP0, UPT, UR6, 0x4, UPT ;  /* 0x000000040600788c */ /* 0x000fc8000bf05270 */
[----:B------:R-:W-:Y:S02]  /*2410*/  USEL UR5, URZ, 0x1, UP0 ;  /* 0x00000001ff057887 */ /* 0x000fe40008000000 */
[----:B------:R-:W-:-:S04]  /*2420*/  USEL UR6, UR6, URZ, UP0 ;  /* 0x000000ff06067287 */ /* 0x000fc80008000000 */
[----:B------:R-:W-:Y:S01]  /*2430*/  ULEA UR6, UR6, UR4, 0x3 ;  /* 0x0000000406067291 */ /* 0x000fe2000f8e18ff */
[----:B-1----:R-:W-:-:S04]  /*2440*/  LOP3.LUT R3, R2, UR5, RZ, 0x3c, !PT ;  /* 0x0000000502037c12 */ /* 0x002fc8000f8e3cff */
[----:B------:R-:W-:Y:S01]  /*2450*/  SHF.L.U32 R3, R3, 0x1f, RZ ;  /* 0x0000001f03037819 */ /* 0x000fe200000006ff */
[----:B----4-:R-:W-:-:S07]  /*2460*/  IMAD.U32 R0, RZ, RZ, UR6 ;  /* 0x00000006ff007e24 */ /* 0x010fce000f8e00ff */
.L_x_39:
[----:B-1----:R1:W2:Y:S02]  /*2470*/  SYNCS.PHASECHK.TRANS64.TRYWAIT P0, [R0+URZ], R3 ;  /* 0x00000003000075a7 */ /* 0x0022a400080011ff */
[----:B--2---:R-:W-:Y:S05]  /*2480*/  @!P0 NANOSLEEP.SYNCS 0x989680 ;  /* 0x009896800000895d */ /* 0x004fea0003900000 */
[----:B------:R-:W2:Y:S02]  /*2490*/  @!P0 SYNCS.PHASECHK.TRANS64 P0, [R0+URZ], R3 ;  /* 0x00000003000085a7 */ /* 0x000ea400080010ff */
[----:B--2---:R-:W-:Y:S05]  /*24a0*/  @P0 EXIT ;  /* 0x000000000000094d */ /* 0x004fea0003800000 */
[----:B------:R-:W-:Y:S05]  /*24b0*/  BRA `(.L_x_39) ;  /* 0xfffffffc00ec7947 */ /* 0x000fea000383ffff */
.L_x_17:
[----:B------:R-:W-:-:S04]  /*24c0*/  UISETP.NE.AND UP1, UPT, UR37, URZ, UPT ;  /* 0x000000ff2500728c */ /* 0x000fc8000bf25270 */
[----:B------:R-:W-:-:S09]  /*24d0*/  UISETP.NE.OR UP1, UPT, UR8, 0x1, UP1 ;  /* 0x000000010800788c */ /* 0x000fd20008f25670 */
[----:B------:R-:W-:Y:S05]  /*24e0*/  BRA.U UP1, `(.L_x_40) ;  /* 0x0000000501487547 */ /* 0x000fea000b800000 */
[----:B------:R-:W-:Y:S01]  /*24f0*/  ISETP.NE.AND P2, PT, R2, RZ, PT ;  /* 0x000000ff0200720c */ /* 0x000fe20003f45270 */
[----:B------:R-:W-:Y:S01]  /*2500*/  IMAD.MOV.U32 R12, RZ, RZ, 0x1 ;  /* 0x00000001ff0c7424 */ /* 0x000fe200078e00ff */
[----:B------:R-:W-:Y:S02]  /*2510*/  CS2R R10, SRZ ;  /* 0x00000000000a7805 */ /* 0x000fe4000001ff00 */
[----:B------:R-:W-:Y:S01]  /*2520*/  CS2R R8, SRZ ;  /* 0x0000000000087805 */ /* 0x000fe2000001ff00 */
[----:B------:R-:W-:Y:S01]  /*2530*/  UMOV UR4, 0x400 ;  /* 0x0000040000047882 */ /* 0x000fe20000000000 */
[----:B------:R-:W-:Y:S01]  /*2540*/  UMOV UR6, URZ ;  /* 0x000000ff00067c82 */ /* 0x000fe20008000000 */
[----:B------:R-:W-:-:S12]  /*2550*/  ULEA UR37, UR37, UR4, 0x18 ;  /* 0x0000000425257291 */ /* 0x000fd8000f8ec0ff */
.L_x_44:
[----:B------:R-:W-:Y:S02]  /*2560*/  LEA R0, R8, UR37, 0x3 ;  /* 0x0000002508007c11 */ /* 0x000fe4000f8e18ff */
[----:B------:R-:W-:-:S03]  /*2570*/  SHF.L.U32 R5, R9, 0x1f, RZ ;  /* 0x0000001f09057819 */ /* 0x000fc600000006ff */
[----:B------:R-:W-:Y:S01]  /*2580*/  VIADD R4, R0, 0xd0 ;  /* 0x000000d000047836 */ /* 0x000fe20000000000 */
[----:B------:R-:W1:Y:S02]  /*2590*/  SYNCS.PHASECHK.TRANS64.TRYWAIT P0, [R0+URZ+0xc0], R5 ;  /* 0x0000c005000075a7 */ /* 0x000e6400080011ff */
[----:B-1----:R-:W-:Y:S05]  /*25a0*/  @!P0 BRA `(.L_x_41) ;  /* 0x0000004400848947 */ /* 0x002fea0003800000 */
.L_x_105:
[----:B------:R-:W-:Y:S01]  /*25b0*/  ULEA UR5, UR6, UR37, 0x3 ;  /* 0x0000002506057291 */ /* 0x000fe2000f8e18ff */
[----:B------:R-:W-:Y:S02]  /*25c0*/  PRMT R4, RZ, 0x654, R4 ;  /* 0x00000654ff047816 */ /* 0x000fe40000000004 */
[----:B-1----:R-:W-:Y:S01]  /*25d0*/  SHF.L.U32 R5, R12, 0x1f, RZ ;  /* 0x0000001f0c057819 */ /* 0x002fe200000006ff */
[----:B------:R-:W-:Y:S01]  /*25e0*/  UIADD3 UR4, UPT, UPT, UR5, 0x60, URZ ;  /* 0x0000006005047890 */ /* 0x000fe2000fffe0ff */
[----:B------:R1:W-:Y:S05]  /*25f0*/  SYNCS.ARRIVE.TRANS64.RED.A1T0 RZ, [R4+URZ], RZ ;  /* 0x000000ff04ff79a7 */ /* 0x0003ea00081004ff */
[----:B------:R-:W-:Y:S01]  /*2600*/  IMAD.U32 R7, RZ, RZ, UR4 ;  /* 0x00000004ff077e24 */ /* 0x000fe2000f8e00ff */
[----:B------:R-:W2:Y:S04]  /*2610*/  SYNCS.PHASECHK.TRANS64.TRYWAIT P0, [UR5+0x70], R5 ;  /* 0x00007005ff0075a7 */ /* 0x000ea80008001105 */
[----:B------:R-:W-:Y:S01]  /*2620*/  PRMT R6, R2, 0x654, R7 ;  /* 0x0000065402067816 */ /* 0x000fe20000000007 */
[----:B-1----:R-:W-:Y:S01]  /*2630*/  @!P2 IMAD.MOV.U32 R4, RZ, RZ, 0x10 ;  /* 0x00000010ff04a424 */ /* 0x002fe200078e00ff */
[----:B--2---:R-:W-:Y:S06]  /*2640*/  @!P0 BRA `(.L_x_42) ;  /* 0x0000004400708947 */ /* 0x004fec0003800000 */
.L_x_107:
[----:B------:R-:W-:Y:S01]  /*2650*/  ULEA UR4, UR6, UR37, 0x4 ;  /* 0x0000002506047291 */ /* 0x000fe2000f8e20ff */
[----:B------:R-:W-:Y:S01]  /*2660*/  SEL R3, R6, R3, !P2 ;  /* 0x0000000306037207 */ /* 0x000fe20005000000 */
[----:B------:R-:W-:Y:S01]  /*2670*/  UIADD3 UR5, UPT, UPT, UR5, 0x60, URZ ;  /* 0x0000006005057890 */ /* 0x000fe2000fffe0ff */
[----:B-1----:R-:W-:Y:S01]  /*2680*/  LEA R0, R11, UR37, 0x3 ;  /* 0x000000250b007c11 */ /* 0x002fe2000f8e18ff */
[----:B------:R-:W-:Y:S01]  /*2690*/  UIADD3 UR4, UPT, UPT, UR4, 0xf0, URZ ;  /* 0x000000f004047890 */ /* 0x000fe2000fffe0ff */
[----:B------:R-:W-:Y:S01]  /*26a0*/  SHF.L.U32 R5, R10, 0x1f, RZ ;  /* 0x0000001f0a057819 */ /* 0x000fe200000006ff */
[----:B------:R1:W-:Y:S01]  /*26b0*/  @!P2 SYNCS.ARRIVE.TRANS64.RED RZ, [R3+URZ], R4 ;  /* 0x0000000403ffa9a7 */ /* 0x0003e200080004ff */
[----:B------:R-:W-:Y:S01]  /*26c0*/  UIADD3 UR6, UPT, UPT, UR6, 0x1, URZ ;  /* 0x0000000106067890 */ /* 0x000fe2000fffe0ff */
[----:B------:R-:W-:-:S03]  /*26d0*/  VIADD R8, R8, 0x1 ;  /* 0x0000000108087836 */ /* 0x000fc60000000000 */
[----:B------:R-:W-:Y:S02]  /*26e0*/  UISETP.NE.AND UP0, UPT, UR6, 0x2, UPT ;  /* 0x000000020600788c */ /* 0x000fe4000bf05270 */
[----:B------:R-:W-:Y:S06]  /*26f0*/  UGETNEXTWORKID.BROADCAST [UR4], [UR5] ;  /* 0x00000000040073ca */ /* 0x000fec0008000100 */
[----:B------:R-:W-:Y:S01]  /*2700*/  USEL UR4, URZ, 0x1, UP0 ;  /* 0x00000001ff047887 */ /* 0x000fe20008000000 */
[----:B------:R-:W-:Y:S01]  /*2710*/  ISETP.NE.AND P0, PT, R8, 0x2, PT ;  /* 0x000000020800780c */ /* 0x000fe20003f05270 */
[----:B------:R-:W-:Y:S01]  /*2720*/  USEL UR6, UR6, URZ, UP0 ;  /* 0x000000ff06067287 */ /* 0x000fe20008000000 */
[----:B------:R-:W2:Y:S03]  /*2730*/  SYNCS.PHASECHK.TRANS64.TRYWAIT P1, [R0+URZ+0x60], R5 ;  /* 0x00006005000075a7 */ /* 0x000ea600080211ff */
[----:B------:R-:W-:Y:S01]  /*2740*/  LOP3.LUT R12, R12, UR4, RZ, 0x3c, !PT ;  /* 0x000000040c0c7c12 */ /* 0x000fe2000f8e3cff */
[----:B-12---:R-:W-:Y:S07]  /*2750*/  @!P1 BRA `(.L_x_43) ;  /* 0x0000004400449947 */ /* 0x006fee0003800000 */
.L_x_108:
[C---:B------:R-:W-:Y:S01]  /*2760*/  LEA R4, R11.reuse, UR37, 0x4 ;  /* 0x000000250b047c11 */ /* 0x040fe2000f8e20ff */
[----:B-1----:R-:W-:Y:S01]  /*2770*/  VIADD R0, R0, 0x70 ;  /* 0x0000007000007836 */ /* 0x002fe20000000000 */
[----:B------:R-:W-:Y:S01]  /*2780*/  SEL R8, R8, RZ, P0 ;  /* 0x000000ff08087207 */ /* 0x000fe20000000000 */
[----:B------:R-:W-:-:S03]  /*2790*/  VIADD R11, R11, 0x1 ;  /* 0x000000010b0b7836 */ /* 0x000fc60000000000 */
[----:B------:R-:W1:Y:S01]  /*27a0*/  LDS.128 R4, [R4+0xf0] ;  /* 0x0000f00004047984 */ /* 0x000e620000000c00 */
[----:B------:R-:W-:Y:S02]  /*27b0*/  PRMT R0, RZ, 0x654, R0 ;  /* 0x00000654ff007816 */ /* 0x000fe40000000000 */
[C---:B------:R-:W-:Y:S01]  /*27c0*/  ISETP.NE.AND P1, PT, R11.reuse, 0x2, PT ;  /* 0x000000020b00780c */ /* 0x040fe20003f25270 */
[----:B------:R-:W-:Y:S01]  /*27d0*/  @!PT LDS RZ, [RZ] ;  /* 0x00000000fffff984 */ /* 0x000fe20000000800 */
[----:B------:R-:W-:Y:S01]  /*27e0*/  @!PT LDS RZ, [RZ] ;  /* 0x00000000fffff984 */ /* 0x000fe20000000800 */
[----:B------:R-:W-:Y:S01]  /*27f0*/  @!PT LDS RZ, [RZ] ;  /* 0x00000000fffff984 */ /* 0x000fe20000000800 */
[----:B------:R-:W-:Y:S01]  /*2800*/  @!PT LDS RZ, [RZ] ;  /* 0x00000000fffff984 */ /* 0x000fe20000000800 */
[----:B------:R2:W-:Y:S06]  /*2810*/  MEMBAR.ALL.CTA ;  /* 0x0000000000007992 */ /* 0x0005ec0000008000 */
[----:B--2---:R-:W2:Y:S01]  /*2820*/  FENCE.VIEW.ASYNC.S ;  /* 0x00000000000073c6 */ /* 0x004ea20000000000 */
[----:B------:R-:W-:Y:S01]  /*2830*/  SEL R11, R11, RZ, P1 ;  /* 0x000000ff0b0b7207 */ /* 0x000fe20000800000 */
[----:B--2---:R2:W-:Y:S01]  /*2840*/  SYNCS.ARRIVE.TRANS64.RED.A1T0 RZ, [R0+URZ], RZ ;  /* 0x000000ff00ff79a7 */ /* 0x0045e200081004ff */
[----:B-1----:R-:W-:-:S02]  /*2850*/  LOP3.LUT P3, RZ, R6, 0x1, RZ, 0xc0, !PT ;  /* 0x0000000106ff7812 */ /* 0x002fc4000786c0ff */
[----:B------:R-:W-:-:S04]  /*2860*/  SEL R5, RZ, 0x1, P1 ;  /* 0x00000001ff057807 */ /* 0x000fc80000800000 */
[----:B------:R-:W-:Y:S02]  /*2870*/  LOP3.LUT R10, R10, R5, RZ, 0x3c, !PT ;  /* 0x000000050a0a7212 */ /* 0x000fe400078e3cff */
[----:B--2---:R-:W-:-:S04]  /*2880*/  SEL R0, RZ, 0x1, P0 ;  /* 0x00000001ff007807 */ /* 0x004fc80000000000 */
[----:B------:R-:W-:Y:S01]  /*2890*/  LOP3.LUT R9, R9, R0, RZ, 0x3c, !PT ;  /* 0x0000000009097212 */ /* 0x000fe200078e3cff */
[----:B------:R-:W-:Y:S06]  /*28a0*/  @P3 BRA `(.L_x_44) ;  /* 0xfffffffc002c3947 */ /* 0x000fec000383ffff */
[----:B------:R-:W-:Y:S01]  /*28b0*/  ULEA UR5, UR6, UR37, 0x3 ;  /* 0x0000002506057291 */ /* 0x000fe2000f8e18ff */
[----:B------:R-:W-:-:S08]  /*28c0*/  SHF.L.U32 R3, R12, 0x1f, RZ ;  /* 0x0000001f0c037819 */ /* 0x000fd000000006ff */
[----:B------:R-:W1:Y:S02]  /*28d0*/  SYNCS.PHASECHK.TRANS64 P0, [UR5+0x70], R3 ;  /* 0x00007003ff0075a7 */ /* 0x000e640008001005 */
[----:B-1----:R-:W-:Y:S05]  /*28e0*/  @P0 BRA `(.L_x_45) ;  /* 0x0000000000080947 */ /* 0x002fea0003800000 */
[----:B------:R-:W1:Y:S02]  /*28f0*/  SYNCS.PHASECHK.TRANS64.TRYWAIT P0, [UR5+0x70], R3 ;  /* 0x00007003ff0075a7 */ /* 0x000e640008001105 */
[----:B-1----:R-:W-:Y:S05]  /*2900*/  @!P0 BRA `(.L_x_46) ;  /* 0x0000004000ec8947 */ /* 0x002fea0003800000 */
.L_x_45:
[----:B------:R-:W-:-:S04]  /*2910*/  UIADD3 UR4, UPT, UPT, UR6, 0x1, URZ ;  /* 0x0000000106047890 */ /* 0x000fc8000fffe0ff */
[----:B------:R-:W-:-:S04]  /*2920*/  UISETP.NE.AND UP0, UPT, UR4, 0x2, UPT ;  /* 0x000000020400788c */ /* 0x000fc8000bf05270 */
[----:B------:R-:W-:Y:S02]  /*2930*/  USEL UR7, URZ, 0x1, UP0 ;  /* 0x00000001ff077887 */ /* 0x000fe40008000000 */
[----:B------:R-:W-:-:S04]  /*2940*/  USEL UR4, UR4, URZ, UP0 ;  /* 0x000000ff04047287 */ /* 0x000fc80008000000 */
[----:B------:R-:W-:Y:S01]  /*2950*/  ULEA UR4, UR4, UR37, 0x3 ;  /* 0x0000002504047291 */ /* 0x000fe2000f8e18ff */
[----:B-1----:R-:W-:-:S04]  /*2960*/  LOP3.LUT R3, R12, UR7, RZ, 0x3c, !PT ;  /* 0x000000070c037c12 */ /* 0x002fc8000f8e3cff */
[----:B------:R-:W-:-:S04]  /*2970*/  SHF.L.U32 R0, R3, 0x1f, RZ ;  /* 0x0000001f03007819 */ /* 0x000fc800000006ff */
[----:B------:R-:W1:Y:S02]  /*2980*/  SYNCS.PHASECHK.TRANS64 P0, [UR4+0x70], R0 ;  /* 0x00007000ff0075a7 */ /* 0x000e640008001004 */
[----:B-1----:R-:W-:Y:S05]  /*2990*/  @P0 EXIT ;  /* 0x000000000000094d */ /* 0x002fea0003800000 */
[----:B------:R-:W-:Y:S02]  /*29a0*/  SHF.L.U32 R3, R3, 0x1f, RZ ;  /* 0x0000001f03037819 */ /* 0x000fe400000006ff */
[----:B------:R-:W-:-:S07]  /*29b0*/  MOV R0, UR4 ;  /* 0x0000000400007c02 */ /* 0x000fce0008000f00 */
.L_x_47:
[----:B-1----:R1:W2:Y:S02]  /*29c0*/  SYNCS.PHASECHK.TRANS64.TRYWAIT P0, [R0+URZ+0x70], R3 ;  /* 0x00007003000075a7 */ /* 0x0022a400080011ff */
[----:B--2---:R-:W-:Y:S05]  /*29d0*/  @!P0 NANOSLEEP.SYNCS 0x989680 ;  /* 0x009896800000895d */ /* 0x004fea0003900000 */
[----:B------:R-:W2:Y:S02]  /*29e0*/  @!P0 SYNCS.PHASECHK.TRANS64 P0, [R0+URZ+0x70], R3 ;  /* 0x00007003000085a7 */ /* 0x000ea400080010ff */
[----:B--2---:R-:W-:Y:S05]  /*29f0*/  @P0 EXIT ;  /* 0x000000000000094d */ /* 0x004fea0003800000 */
[----:B------:R-:W-:Y:S05]  /*2a00*/  BRA `(.L_x_47) ;  /* 0xfffffffc00ec7947 */ /* 0x000fea000383ffff */
.L_x_40:
[----:B------:R-:W-:-:S09]  /*2a10*/  UISETP.NE.AND UP1, UPT, UR8, URZ, UPT ;  /* 0x000000ff0800728c */ /* 0x000fd2000bf25270 */
[----:B------:R-:W-:Y:S05]  /*2a20*/  BRA.U UP1, `(.L_x_48) ;  /* 0x0000000d01b47547 */ /* 0x000fea000b800000 */
[----:B------:R-:W-:Y:S01]  /*2a30*/  UMOV UR4, 0x40 ;  /* 0x0000004000047882 */ /* 0x000fe20000000000 */
[----:B------:R-:W-:Y:S01]  /*2a40*/  NOP ;  /* 0x0000000000007918 */ /* 0x000fe20000000000 */
[----:B------:R-:W-:Y:S01]  /*2a50*/  ULEA UR4, UR37, UR4, 0x18 ;  /* 0x0000000425047291 */ /* 0x000fe2000f8ec0ff */
[----:B------:R-:W-:Y:S02]  /*2a60*/  UMOV UR5, 0x400 ;  /* 0x0000040000057882 */ /* 0x000fe40000000000 */
[----:B------:R-:W-:-:S06]  /*2a70*/  ULEA UR37, UR37, UR5, 0x18 ;  /* 0x0000000525257291 */ /* 0x000fcc000f8ec0ff */
[----:B------:R-:W1:Y:S02]  /*2a80*/  LDS.U8 R0, [UR4+0x1c] ;  /* 0x00001c04ff007984 */ /* 0x000e640008000000 */
[----:B-1----:R-:W-:-:S13]  /*2a90*/  ISETP.NE.AND P0, PT, R0, RZ, PT ;  /* 0x000000ff0000720c */ /* 0x002fda0003f05270 */
[----:B------:R-:W-:Y:S05]  /*2aa0*/  @P0 BRA `(.L_x_49) ;  /* 0x0000000000580947 */ /* 0x000fea0003800000 */
[----:B------:R-:W-:-:S13]  /*2ab0*/  ELECT P0, URZ, PT ;  /* 0x0000000000ff782f */ /* 0x000fda0003800000 */
[----:B------:R-:W-:Y:S05]  /*2ac0*/  @!P0 BRA `(.L_x_50) ;  /* 0x0000000000608947 */ /* 0x000fea0003800000 */
[----:B------:R-:W-:Y:S01]  /*2ad0*/  UMOV UR5, 0x10 ;  /* 0x0000001000057882 */ /* 0x000fe20000000000 */
[----:B------:R-:W-:Y:S01]  /*2ae0*/  HFMA2 R0, -RZ, RZ, 0, 5.9604644775390625e-08 ;  /* 0x00000001ff007431 */ /* 0x000fe200000001ff */
[----:B------:R-:W-:-:S03]  /*2af0*/  MOV R2, 0xffff ;  /* 0x0000ffff00027802 */ /* 0x000fc60000000f00 */
[----:B------:R-:W-:Y:S04]  /*2b00*/  DEPBAR.LE SB1, 0x36 ;  /* 0x00009d800000791a */ /* 0x000fe80000000000 */
[----:B------:R-:W1:Y:S02]  /*2b10*/  UTCATOMSWS.FIND_AND_SET.ALIGN UP0, UR5, UR5 ;  /* 0x00000005000575e3 */ /* 0x000e640008000800 */
[----:B-1----:R-:W-:Y:S01]  /*2b20*/  MOV R3, UR5 ;  /* 0x0000000500037c02 */ /* 0x002fe20008000f00 */
[----:B------:R-:W-:Y:S06]  /*2b30*/  BRA.U UP0, `(.L_x_51) ;  /* 0x0000000100187547 */ /* 0x000fec000b800000 */
.L_x_52:
[----:B------:R-:W-:Y:S05]  /*2b40*/  NANOSLEEP 0x64 ;  /* 0x000000640000795d */ /* 0x000fea0003800000 */
[----:B------:R-:W-:-:S05]  /*2b50*/  UMOV UR5, 0x10 ;  /* 0x0000001000057882 */ /* 0x000fca0000000000 */
[----:B------:R-:W-:Y:S04]  /*2b60*/  DEPBAR.LE SB1, 0x36 ;  /* 0x00009d800000791a */ /* 0x000fe80000000000 */
[----:B------:R-:W1:Y:S02]  /*2b70*/  UTCATOMSWS.FIND_AND_SET.ALIGN UP0, UR5, UR5 ;  /* 0x00000005000575e3 */ /* 0x000e640008000800 */
[----:B-1----:R-:W-:Y:S01]  /*2b80*/  MOV R3, UR5 ;  /* 0x0000000500037c02 */ /* 0x002fe20008000f00 */
[----:B------:R-:W-:Y:S05]  /*2b90*/  BRA.U !UP0, `(.L_x_52) ;  /* 0xfffffffd08e87547 */ /* 0x000fea000b83ffff */
.L_x_51:
[-C--:B------:R-:W-:Y:S02]  /*2ba0*/  SHF.L.U32 R2, R2, R3.reuse, RZ ;  /* 0x0000000302027219 */ /* 0x080fe400000006ff */
[----:B------:R-:W-:Y:S01]  /*2bb0*/  SHF.L.U32 R0, R0, R3, RZ ;  /* 0x0000000300007219 */ /* 0x000fe200000006ff */
[----:B------:R-:W-:Y:S02]  /*2bc0*/  IMAD.SHL.U32 R3, R3, 0x20, RZ ;  /* 0x0000002003037824 */ /* 0x000fe400078e00ff */
[----:B------:R1:W-:Y:S04]  /*2bd0*/  ATOMS.OR RZ, [UR4+0x14], R2 ;  /* 0x00001402ffff798c */ /* 0x0003e8000b000004 */
[----:B------:R1:W-:Y:S04]  /*2be0*/  ATOMS.OR RZ, [UR4+0x18], R0 ;  /* 0x00001800ffff798c */ /* 0x0003e8000b000004 */
[----:B------:R1:W-:Y:S01]  /*2bf0*/  STS [UR37+0x110], R3 ;  /* 0x00011003ff007988 */ /* 0x0003e20008000825 */
[----:B------:R-:W-:Y:S05]  /*2c00*/  BRA `(.L_x_50) ;  /* 0x0000000000107947 */ /* 0x000fea0003800000 */
.L_x_49:
[----:B------:R-:W-:Y:S02]  /*2c10*/  MOV R0, 0xffffffff ;  /* 0xffffffff00007802 */ /* 0x000fe40000000f00 */
[----:B------:R-:W-:-:S03]  /*2c20*/  MOV R2, 0x2c50 ;  /* 0x00002c5000027802 */ /* 0x000fc60000000f00 */
[----:B------:R1:W-:Y:S04]  /*2c30*/  STS [UR37+0x110], R0 ;  /* 0x00011000ff007988 */ /* 0x0003e80008000825 */
[----:B-1-3-5:R-:W-:Y:S05]  /*2c40*/  CALL.REL.NOINC `($__internal_1_$__cuda_sm10x_tcgen05_guardrail_trap_phase_invalid_during_alloc) ;  /* 0x0000004400687944 */ /* 0x02afea0003c00000 */
.L_x_50:
[----:B------:R-:W-:Y:S05]  /*2c50*/  WARPSYNC.ALL ;  /* 0x0000000000007948 */ /* 0x000fea0003800000 */
[----:B------:R-:W2:Y:S01]  /*2c60*/  S2UR UR5, SR_CgaCtaId ;  /* 0x00000000000579c3 */ /* 0x000ea20000008800 */
[----:B------:R-:W-:Y:S01]  /*2c70*/  UMOV UR4, 0x400 ;  /* 0x0000040000047882 */ /* 0x000fe20000000000 */
[----:B------:R-:W-:-:S06]  /*2c80*/  NOP ;  /* 0x0000000000007918 */ /* 0x000fcc0000000000 */
[----:B------:R-:W-:Y:S06]  /*2c90*/  BAR.ARV 0x6, 0xa0 ;  /* 0x0182800000007b1d */ /* 0x000fec0000002000 */
[----:B------:R-:W4:Y:S01]  /*2ca0*/  LDCU UR7, c[0x0][0x38c] ;  /* 0x00007180ff0777ac */ /* 0x000f220008000800 */
[----:B------:R-:W-:Y:S01]  /*2cb0*/  IMAD.MOV.U32 R11, RZ, RZ, 0x1 ;  /* 0x00000001ff0b7424 */ /* 0x000fe200078e00ff */
[----:B------:R-:W-:Y:S01]  /*2cc0*/  CS2R R8, SRZ ;  /* 0x0000000000087805 */ /* 0x000fe2000001ff00 */
[----:B------:R-:W-:Y:S01]  /*2cd0*/  IMAD.MOV.U32 R10, RZ, RZ, RZ ;  /* 0x000000ffff0a7224 */ /* 0x000fe200078e00ff */
[----:B------:R-:W3:Y:S01]  /*2ce0*/  LDCU UR6, c[0x0][0x38c] ;  /* 0x00007180ff0677ac */ /* 0x000ee20008000800 */
[----:B------:R-:W-:Y:S01]  /*2cf0*/  UMOV UR15, URZ ;  /* 0x000000ff000f7c82 */ /* 0x000fe20008000000 */
[----:B------:R-:W-:Y:S01]  /*2d00*/  UMOV UR14, URZ ;  /* 0x000000ff000e7c82 */ /* 0x000fe20008000000 */
[----:B--2---:R-:W-:Y:S01]  /*2d10*/  ULEA UR5, UR5, UR4, 0x18 ;  /* 0x0000000405057291 */ /* 0x004fe2000f8ec0ff */
[----:B------:R-:W-:Y:S01]  /*2d20*/  UMOV UR24, 0x0 ;  /* 0x0000000000187882 */ /* 0x000fe20000000000 */
[----:B------:R-:W-:-:S02]  /*2d30*/  UMOV UR25, 0x8100490 ;  /* 0x0810049000197882 */ /* 0x000fc40000000000 */
[----:B------:R-:W-:Y:S02]  /*2d40*/  UIADD3 UR10, UPT, UPT, UR5, 0x4400, URZ ;  /* 0x00004400050a7890 */ /* 0x000fe4000fffe0ff */
[----:B------:R-:W-:Y:S02]  /*2d50*/  UIADD3 UR11, UPT, UPT, UR5, 0x14400, URZ ;  /* 0x00014400050b7890 */ /* 0x000fe4000fffe0ff */
[----:B----4-:R-:W-:Y:S01]  /*2d60*/  UIADD3 UR7, UPT, UPT, UR7, 0x7f, URZ ;  /* 0x0000007f07077890 */ /* 0x010fe2000fffe0ff */
[----:B-1----:R-:W1:Y:S01]  /*2d70*/  LDS R0, [UR5+0x110] ;  /* 0x00011005ff007984 */ /* 0x002e620008000800 */
[----:B------:R-:W-:Y:S02]  /*2d80*/  USHF.R.U32.HI UR10, URZ, 0x4, UR10 ;  /* 0x00000004ff0a7899 */ /* 0x000fe4000801160a */
[----:B------:R-:W-:Y:S02]  /*2d90*/  USHF.R.S32.HI UR4, URZ, 0x1f, UR7 ;  /* 0x0000001fff047899 */ /* 0x000fe40008011407 */
[----:B------:R-:W-:-:S02]  /*2da0*/  USHF.R.U32.HI UR11, URZ, 0x4, UR11 ;  /* 0x00000004ff0b7899 */ /* 0x000fc4000801160b */
[----:B------:R-:W-:Y:S02]  /*2db0*/  ULEA.HI UR4, UR4, UR7, URZ, 0x7 ;  /* 0x0000000704047291 */ /* 0x000fe4000f8f38ff */
[----:B------:R-:W-:Y:S02]  /*2dc0*/  ULOP3.LUT UR10, UR10, 0x3fff, URZ, 0xc0, !UPT ;  /* 0x00003fff0a0a7892 */ /* 0x000fe4000f8ec0ff */
[----:B------:R-:W-:Y:S02]  /*2dd0*/  USHF.R.S32.HI UR4, URZ, 0x7, UR4 ;  /* 0x00000007ff047899 */ /* 0x000fe40008011404 */
[----:B------:R-:W-:Y:S02]  /*2de0*/  ULOP3.LUT UR11, UR11, 0x3fff, URZ, 0xc0, !UPT ;  /* 0x00003fff0b0b7892 */ /* 0x000fe4000f8ec0ff */
[----:B------:R-:W-:Y:S01]  /*2df0*/  UISETP.LT.AND UP0, UPT, UR4, 0x1, UPT ;  /* 0x000000010400788c */ /* 0x000fe2000bf01270 */
[----:B------:R-:W-:Y:S01]  /*2e00*/  UMOV UR22, 0x0 ;  /* 0x0000000000167882 */ /* 0x000fe20000000000 */
[----:B------:R-:W-:-:S02]  /*2e10*/  UMOV UR23, 0x8100490 ;  /* 0x0810049000177882 */ /* 0x000fc40000000000 */
[----:B------:R-:W-:Y:S02]  /*2e20*/  USEL UR9, UR4, 0x1, !UP0 ;  /* 0x0000000104097887 */ /* 0x000fe4000c000000 */
[----:B------:R-:W-:Y:S02]  /*2e30*/  ULOP3.LUT UR10, UR10, 0x10000, URZ, 0xfc, !UPT ;  /* 0x000100000a0a7892 */ /* 0x000fe4000f8efcff */
[----:B------:R-:W-:Y:S02]  /*2e40*/  ULOP3.LUT UR11, UR11, 0x10000, URZ, 0xfc, !UPT ;  /* 0x000100000b0b7892 */ /* 0x000fe4000f8efcff */
[----:B------:R-:W-:Y:S02]  /*2e50*/  UIADD3 UR9, UPT, UPT, -UR9, URZ, URZ ;  /* 0x000000ff09097290 */ /* 0x000fe4000fffe1ff */
[----:B---3--:R-:W-:Y:S01]  /*2e60*/  UISETP.GE.AND UP3, UPT, UR6, 0x1, UPT ;  /* 0x000000010600788c */ /* 0x008fe2000bf66270 */
[----:B------:R-:W-:Y:S01]  /*2e70*/  UMOV UR20, 0x0 ;  /* 0x0000000000147882 */ /* 0x000fe20000000000 */
[----:B------:R-:W-:Y:S01]  /*2e80*/  UMOV UR21, 0x8100490 ;  /* 0x0810049000157882 */ /* 0x000fe20000000000 */
[----:B------:R-:W-:Y:S01]  /*2e90*/  UMOV UR18, 0x0 ;  /* 0x0000000000127882 */ /* 0x000fe20000000000 */
[----:B------:R-:W-:Y:S01]  /*2ea0*/  UMOV UR19, 0x8100490 ;  /* 0x0810049000137882 */ /* 0x000fe20000000000 */
[----:B-1----:R-:W-:-:S15]  /*2eb0*/  R2UR UR16, R0 ;  /* 0x00000000001072ca */ /* 0x002fde00000e0000 */
.L_x_59:
[----:B------:R-:W-:Y:S02]  /*2ec0*/  LEA R0, R10, UR5, 0x3 ;  /* 0x000000050a007c11 */ /* 0x000fe4000f8e18ff */
[----:B------:R-:W-:Y:S02]  /*2ed0*/  SHF.L.U32 R5, R9, 0x1f, RZ ;  /* 0x0000001f09057819 */ /* 0x000fe400000006ff */
[----:B------:R-:W-:Y:S01]  /*2ee0*/  PLOP3.LUT P0, PT, PT, PT, UP3, 0x80, 0x8 ;  /* 0x000000000008781c */ /* 0x000fe20003f0f038 */
[----:B------:R-:W-:Y:S01]  /*2ef0*/  VIADD R3, R0, 0x70 ;  /* 0x0000007000037836 */ /* 0x000fe20000000000 */
[----:B-1----:R-:W1:Y:S02]  /*2f00*/  SYNCS.PHASECHK.TRANS64.TRYWAIT P1, [R0+URZ+0x60], R5 ;  /* 0x00006005000075a7 */ /* 0x002e6400080211ff */
[----:B-1-3--:R-:W-:Y:S09]  /*2f10*/  @!P1 BRA `(.L_x_53) ;  /* 0x0000003c00809947 */ /* 0x00aff20003800000 */
.L_x_110:
[----:B------:R-:W-:Y:S01]  /*2f20*/  LEA R4, R10, UR5, 0x4 ;  /* 0x000000050a047c11 */ /* 0x000fe2000f8e20ff */
[----:B------:R-:W-:Y:S01]  /*2f30*/  @UP3 ULEA UR6, UR14, UR5, 0x3 ;  /* 0x000000050e063291 */ /* 0x000fe2000f8e18ff */
[----:B------:R-:W-:Y:S01]  /*2f40*/  PLOP3.LUT P2, PT, PT, PT, PT, 0x80, 0x8 ;  /* 0x000000000008781c */ /* 0x000fe20003f4f070 */
[----:B------:R-:W-:Y:S01]  /*2f50*/  ULEA UR7, UR15, UR5, 0x3 ;  /* 0x000000050f077291 */ /* 0x000fe2000f8e18ff */
[----:B------:R-:W-:Y:S01]  /*2f60*/  PRMT R3, RZ, 0x654, R3 ;  /* 0x00000654ff037816 */ /* 0x000fe20000000003 */
[----:B------:R-:W-:Y:S01]  /*2f70*/  ULEA UR8, UR15, UR16, 0x6 ;  /* 0x000000100f087291 */ /* 0x000fe2000f8e30ff */
[----:B-1----:R-:W1:Y:S01]  /*2f80*/  LDS.128 R4, [R4+0xf0] ;  /* 0x0000f00004047984 */ /* 0x002e620000000c00 */
[----:B------:R-:W-:Y:S02]  /*2f90*/  @P0 SHF.L.U32 R2, R8, 0x1f, RZ ;  /* 0x0000001f08020819 */ /* 0x000fe400000006ff */
[----:B------:R-:W-:Y:S01]  /*2fa0*/  SHF.L.U32 R0, R11, 0x1f, RZ ;  /* 0x0000001f0b007819 */ /* 0x000fe200000006ff */
[----:B------:R-:W-:Y:S01]  /*2fb0*/  @!PT LDS RZ, [RZ] ;  /* 0x00000000fffff984 */ /* 0x000fe20000000800 */
[----:B------:R-:W-:Y:S01]  /*2fc0*/  @!PT LDS RZ, [RZ] ;  /* 0x00000000fffff984 */ /* 0x000fe20000000800 */
[----:B------:R-:W-:Y:S01]  /*2fd0*/  @!PT LDS RZ, [RZ] ;  /* 0x00000000fffff984 */ /* 0x000fe20000000800 */
[----:B------:R-:W-:Y:S01]  /*2fe0*/  @!PT LDS RZ, [RZ] ;  /* 0x00000000fffff984 */ /* 0x000fe20000000800 */
[----:B------:R2:W-:Y:S06]  /*2ff0*/  MEMBAR.ALL.CTA ;  /* 0x0000000000007992 */ /* 0x0005ec0000008000 */
[----:B--2---:R-:W2:Y:S02]  /*3000*/  FENCE.VIEW.ASYNC.S ;  /* 0x00000000000073c6 */ /* 0x004ea40000000000 */
[----:B--2---:R2:W-:Y:S01]  /*3010*/  SYNCS.ARRIVE.TRANS64.RED.A1T0 RZ, [R3+URZ], RZ ;  /* 0x000000ff03ff79a7 */ /* 0x0045e200081004ff */
[----:B------:R2:W3:Y:S01]  /*3020*/  @P0 SYNCS.PHASECHK.TRANS64.TRYWAIT P2, [UR6], R2 ;  /* 0x00000002ff0005a7 */ /* 0x0004e20008041106 */
[----:B-1----:R-:W-:Y:S01]  /*3030*/  LOP3.LUT P1, RZ, R6, 0x1, RZ, 0xc0, !PT ;  /* 0x0000000106ff7812 */ /* 0x002fe2000782c0ff */
[----:B------:R-:W1:Y:S02]  /*3040*/  SYNCS.PHASECHK.TRANS64.TRYWAIT P0, [UR7+0xa0], R0 ;  /* 0x0000a000ff0075a7 */ /* 0x000e640008001107 */
[----:B-123--:R-:W-:Y:S10]  /*3050*/  @!P0 BRA `(.L_x_54) ;  /* 0x0000003c00448947 */ /* 0x00eff40003800000 */
.L_x_112:
[----:B------:R-:W-:Y:S01]  /*3060*/  IADD3 R10, PT, PT, R10, 0x1, RZ ;  /* 0x000000010a0a7810 */ /* 0x000fe20007ffe0ff */
[----:B------:R-:W-:Y:S06]  /*3070*/  BRA.U !UP3, `(.L_x_55) ;  /* 0x000000010bc07547 */ /* 0x000fec000b800000 */
[----:B------:R-:W-:Y:S01]  /*3080*/  UPLOP3.LUT UP4, UPT, UPT, UPT, UPT, 0x40, 0x4 ;  /* 0x000000000004789c */ /* 0x000fe20003f8e870 */
[----:B------:R-:W-:Y:S01]  /*3090*/  UMOV UR13, UR9 ;  /* 0x00000009000d7c82 */ /* 0x000fe20008000000 */
[----:B------:R-:W-:Y:S01]  /*30a0*/  UMOV UR12, UR4 ;  /* 0x00000004000c7c82 */ /* 0x000fe20008000000 */
[----:B------:R-:W-:-:S08]  /*30b0*/  UMOV UR17, UR14 ;  /* 0x0000000e00117c82 */ /* 0x000fd00008000000 */
.L_x_58:
[----:B------:R-:W-:Y:S02]  /*30c0*/  UIADD3 UR13, UPT, UPT, UR13, 0x1, URZ ;  /* 0x000000010d0d7890 */ /* 0x000fe4000fffe0ff */
[----:B--2---:R-:W-:Y:S02]  /*30d0*/  ULEA UR6, UR17, UR5, 0x3 ;  /* 0x0000000511067291 */ /* 0x004fe4000f8e18ff */
[----:B------:R-:W-:Y:S01]  /*30e0*/  UISETP.NE.AND UP0, UPT, UR13, URZ, UPT ;  /* 0x000000ff0d00728c */ /* 0x000fe2000bf05270 */
[----:B---3--:R-:W-:Y:S10]  /*30f0*/  @P2 BRA `(.L_x_56) ;  /* 0x00000000000c2947 */ /* 0x008ff40003800000 */
[----:B-1----:R-:W-:Y:S04]  /*3100*/  SHF.L.U32 R3, R8, 0x1f, RZ ;  /* 0x0000001f08037819 */ /* 0x002fe800000006ff */
[----:B------:R-:W1:Y:S02]  /*3110*/  SYNCS.PHASECHK.TRANS64.TRYWAIT P0, [UR6], R3 ;  /* 0x00000003ff0075a7 */ /* 0x000e640008001106 */
[----:B-1----:R-:W-:Y:S05]  /*3120*/  @!P0 BRA `(.L_x_57) ;  /* 0x0000003c00288947 */ /* 0x002fea0003800000 */
.L_x_56:
[----:B------:R-:W-:Y:S01]  /*3130*/  UISETP.NE.AND UP1, UPT, UR12, 0x1, UPT ;  /* 0x000000010c00788c */ /* 0x000fe2000bf25270 */
[----:B------:R-:W-:Y:S01]  /*3140*/  PLOP3.LUT P2, PT, PT, PT, PT, 0x80, 0x8 ;  /* 0x000000000008781c */ /* 0x000fe20003f4f070 */
[----:B------:R-:W-:Y:S02]  /*3150*/  UIADD3 UR14, UPT, UPT, UR17, 0x1, URZ ;  /* 0x00000001110e7890 */ /* 0x000fe4000fffe0ff */
[----:B------:R-:W-:Y:S02]  /*3160*/  ULEA UR28, UR17, UR11, 0x9 ;  /* 0x0000000b111c7291 */ /* 0x000fe4000f8e48ff */
[----:B------:R-:W-:Y:S01]  /*3170*/  UISETP.NE.AND UP2, UPT, UR14, 0x4, UPT ;  /* 0x000000040e00788c */ /* 0x000fe2000bf45270 */
[----:B------:R-:W-:Y:S01]  /*3180*/  PLOP3.LUT P0, PT, PT, PT, UP1, 0x80, 0x8 ;  /* 0x000000000008781c */ /* 0x000fe20003f0f018 */
[----:B------:R-:W-:Y:S02]  /*3190*/  UIADD3 UR40, UPT, UPT, UR28, 0x2, URZ ;  /* 0x000000021c287890 */ /* 0x000fe4000fffe0ff */
[----:B------:R-:W-:Y:S02]  /*31a0*/  USEL UR27, URZ, 0x1, UP2 ;  /* 0x00000001ff1b7887 */ /* 0x000fe40009000000 */
[----:B------:R-:W-:Y:S02]  /*31b0*/  USEL UR14, UR14, URZ, UP2 ;  /* 0x000000ff0e0e7287 */ /* 0x000fe40009000000 */
[----:B------:R-:W-:Y:S02]  /*31c0*/  UIADD3 UR36, UPT, UPT, UR28, 0x4, URZ ;  /* 0x000000041c247890 */ /* 0x000fe4000fffe0ff */
[----:B------:R-:W-:Y:S01]  /*31d0*/  @UP1 ULEA UR26, UR14, UR5, 0x3 ;  /* 0x000000050e1a1291 */ /* 0x000fe2000f8e18ff */
[----:B------:R-:W-:Y:S01]  /*31e0*/  LOP3.LUT R8, R8, UR27, RZ, 0x3c, !PT ;  /* 0x0000001b08087c12 */ /* 0x000fe2000f8e3cff */
[----:B------:R-:W-:Y:S02]  /*31f0*/  UIADD3 UR32, UPT, UPT, UR28, 0x6, URZ ;  /* 0x000000061c207890 */ /* 0x000fe4000fffe0ff */
[----:B------:R-:W-:Y:S01]  /*3200*/  UIADD3 UR6, UPT, UPT, UR6, 0x20, URZ ;  /* 0x0000002006067890 */ /* 0x000fe2000fffe0ff */
[----:B-1----:R-:W-:Y:S01]  /*3210*/  @P0 SHF.L.U32 R0, R8, 0x1f, RZ ;  /* 0x0000001f08000819 */ /* 0x002fe200000006ff */
[----:B------:R-:W-:Y:S01]  /*3220*/  UIADD3 UR12, UPT, UPT, UR12, -0x1, URZ ;  /* 0xffffffff0c0c7890 */ /* 0x000fe2000fffe0ff */
[----:B------:R-:W-:Y:S02]  /*3230*/  UMOV UR29, 0x40004040 ;  /* 0x40004040001d7882 */ /* 0x000fe40000000000 */
[----:B------:R2:W3:Y:S01]  /*3240*/  @P0 SYNCS.PHASECHK.TRANS64.TRYWAIT P2, [UR26], R0 ;  /* 0x00000000ff0005a7 */ /* 0x0004e2000804111a */
[----:B------:R-:W-:Y:S01]  /*3250*/  ULEA UR26, UR17, UR10, 0xa ;  /* 0x0000000a111a7291 */ /* 0x000fe2000f8e50ff */
[----:B------:R-:W-:Y:S01]  /*3260*/  UMOV UR27, 0x40004040 ;  /* 0x40004040001b7882 */ /* 0x000fe20000000000 */
[----:B------:R-:W-:Y:S02]  /*3270*/  UMOV UR41, 0x40004040 ;  /* 0x4000404000297882 */ /* 0x000fe40000000000 */
[----:B------:R-:W-:Y:S02]  /*3280*/  UIADD3 UR38, UPT, UPT, UR26, 0x2, URZ ;  /* 0x000000021a267890 */ /* 0x000fe4000fffe0ff */
[----:B------:R-:W-:Y:S02]  /*3290*/  UIADD3 UR34, UPT, UPT, UR26, 0x4, URZ ;  /* 0x000000041a227890 */ /* 0x000fe4000fffe0ff */
[----:B------:R-:W-:Y:S01]  /*32a0*/  UIADD3 UR30, UPT, UPT, UR26, 0x6, URZ ;  /* 0x000000061a1e7890 */ /* 0x000fe2000fffe0ff */
[----:B------:R2:W-:Y:S01]  /*32b0*/  UTCQMMA gdesc[UR26], gdesc[UR28], tmem[UR8], tmem[UR24], idesc[UR25], UP4 ;  /* 0x00ff181c1a0075ea */ /* 0x0005e2000a000308 */
[----:B------:R-:W-:Y:S01]  /*32c0*/  UPLOP3.LUT UP4, UPT, UPT, UPT, UPT, 0x80, 0x8 ;  /* 0x000000000008789c */ /* 0x000fe20003f8f070 */
[----:B------:R-:W-:Y:S01]  /*32d0*/  UMOV UR39, 0x40004040 ;  /* 0x4000404000277882 */ /* 0x000fe20000000000 */
[----:B------:R-:W-:Y:S01]  /*32e0*/  UMOV UR37, 0x40004040 ;  /* 0x4000404000257882 */ /* 0x000fe20000000000 */
[----:B------:R2:W-:Y:S01]  /*32f0*/  UTCQMMA gdesc[UR38], gdesc[UR40], tmem[UR8], tmem[UR22], idesc[UR23], UPT ;  /* 0x00ff1628260075ea */ /* 0x0005e2000b800308 */
[----:B------:R-:W-:Y:S01]  /*3300*/  UMOV UR35, 0x40004040 ;  /* 0x4000404000237882 */ /* 0x000fe20000000000 */
[----:B------:R-:W-:Y:S01]  /*3310*/  UMOV UR33, 0x40004040 ;  /* 0x4000404000217882 */ /* 0x000fe20000000000 */
[----:B------:R-:W-:Y:S01]  /*3320*/  UMOV UR31, 0x40004040 ;  /* 0x40004040001f7882 */ /* 0x000fe20000000000 */
[----:B------:R2:W-:Y:S01]  /*3330*/  UTCQMMA gdesc[UR34], gdesc[UR36], tmem[UR8], tmem[UR20], idesc[UR21], UPT ;  /* 0x00ff1424220075ea */ /* 0x0005e2000b800308 */
[----:B------:R2:W-:Y:S01]  /*3340*/  UTCQMMA gdesc[UR30], gdesc[UR32], tmem[UR8], tmem[UR18], idesc[UR19], UPT ;  /* 0x00ff12201e0075ea */ /* 0x0005e2000b800308 */
[----:B------:R2:W-:Y:S01]  /*3350*/  UTCBAR [UR6], URZ ;  /* 0x000000ff060073e9 */ /* 0x0005e200080000ff */
[----:B------:R-:W-:Y:S01]  /*3360*/  UMOV UR17, UR14 ;  /* 0x0000000e00117c82 */ /* 0x000fe20008000000 */
[----:B------:R-:W-:Y:S05]  /*3370*/  BRA.U UP0, `(.L_x_58) ;  /* 0xfffffffd00507547 */ /* 0x000fea000b83ffff */
.L_x_55:
[----:B------:R-:W-:Y:S01]  /*3380*/  UIADD3 UR15, UPT, UPT, UR15, 0x1, URZ ;  /* 0x000000010f0f7890 */ /* 0x000fe2000fffe0ff */
[C---:B------:R-:W-:Y:S01]  /*3390*/  ISETP.NE.AND P0, PT, R10.reuse, 0x2, PT ;  /* 0x000000020a00780c */ /* 0x040fe20003f05270 */
[----:B------:R-:W-:Y:S02]  /*33a0*/  UIADD3 UR7, UPT, UPT, UR7, 0x80, URZ ;  /* 0x0000008007077890 */ /* 0x000fe4000fffe0ff */
[----:B------:R-:W-:Y:S01]  /*33b0*/  UISETP.NE.AND UP0, UPT, UR15, 0x4, UPT ;  /* 0x000000040f00788c */ /* 0x000fe2000bf05270 */
[----:B-12---:R-:W-:Y:S02]  /*33c0*/  SEL R0, RZ, 0x1, P0 ;  /* 0x00000001ff007807 */ /* 0x006fe40000000000 */
[----:B------:R-:W-:Y:S01]  /*33d0*/  SEL R10, R10, RZ, P0 ;  /* 0x000000ff0a0a7207 */ /* 0x000fe20000000000 */
[----:B------:R-:W-:Y:S01]  /*33e0*/  USEL UR6, URZ, 0x1, UP0 ;  /* 0x00000001ff067887 */ /* 0x000fe20008000000 */
[----:B------:R-:W-:Y:S01]  /*33f0*/  LOP3.LUT R9, R9, R0, RZ, 0x3c, !PT ;  /* 0x0000000009097212 */ /* 0x000fe200078e3cff */
[----:B------:R-:W-:Y:S01]  /*3400*/  USEL UR15, UR15, URZ, UP0 ;  /* 0x000000ff0f0f7287 */ /* 0x000fe20008000000 */
[----:B------:R1:W-:Y:S03]  /*3410*/  UTCBAR [UR7], URZ ;  /* 0x000000ff070073e9 */ /* 0x0003e600080000ff */
[----:B------:R-:W-:Y:S01]  /*3420*/  LOP3.LUT R11, R11, UR6, RZ, 0x3c, !PT ;  /* 0x000000060b0b7c12 */ /* 0x000fe2000f8e3cff */
[----:B------:R-:W-:Y:S07]  /*3430*/  @P1 BRA `(.L_x_59) ;  /* 0xfffffff800a01947 */ /* 0x000fee000383ffff */
[----:B------:R-:W2:Y:S01]  /*3440*/  S2UR UR4, SR_CgaCtaId ;  /* 0x00000000000479c3 */ /* 0x000ea20000008800 */
[----:B------:R-:W-:Y:S01]  /*3450*/  ELECT P0, URZ, PT ;  /* 0x0000000000ff782f */ /* 0x000fe20003800000 */
[----:B------:R-:W-:Y:S01]  /*3460*/  IMAD.MOV.U32 R0, RZ, RZ, 0x1 ;  /* 0x00000001ff007424 */ /* 0x000fe200078e00ff */
[----:B------:R-:W-:Y:S01]  /*3470*/  UIADD3 UR5, UPT, UPT, UR5, 0xa0, URZ ;  /* 0x000000a005057890 */ /* 0x000fe2000fffe0ff */
[----:B------:R-:W-:Y:S01]  /*3480*/  SHF.L.U32 R3, R11, 0x1f, RZ ;  /* 0x0000001f0b037819 */ /* 0x000fe200000006ff */
[----:B------:R-:W-:-:S03]  /*3490*/  UMOV UR6, 0x40 ;  /* 0x0000004000067882 */ /* 0x000fc60000000000 */
[----:B------:R-:W-:Y:S01]  /*34a0*/  UVIRTCOUNT.DEALLOC.SMPOOL 0x80 ;  /* 0x000000800000784c */ /* 0x000fe20000000000 */
[----:B--2---:R-:W-:Y:S02]  /*34b0*/  ULEA UR4, UR4, UR6, 0x18 ;  /* 0x0000000604047291 */ /* 0x004fe4000f8ec0ff */
[----:B------:R-:W-:-:S07]  /*34c0*/  ULEA UR6, UR15, UR5, 0x3 ;  /* 0x000000050f067291 */ /* 0x000fce000f8e18ff */
[----:B------:R2:W-:Y:S02]  /*34d0*/  @P0 STS.U8 [UR4+0x1c], R0 ;  /* 0x00001c00ff000988 */ /* 0x0005e40008000004 */
[----:B------:R-:W4:Y:S02]  /*34e0*/  SYNCS.PHASECHK.TRANS64.TRYWAIT P0, [UR6], R3 ;  /* 0x00000003ff0075a7 */ /* 0x000f240008001106 */
[----:B--2-4-:R-:W-:Y:S05]  /*34f0*/  @!P0 BRA `(.L_x_60) ;  /* 0x00000038004c8947 */ /* 0x014fea0003800000 */
.L_x_115:
[----:B-1----:R-:W-:-:S04]  /*3500*/  UIADD3 UR7, UPT, UPT, UR15, 0x1, URZ ;  /* 0x000000010f077890 */ /* 0x002fc8000fffe0ff */
[----:B------:R-:W-:-:S04]  /*3510*/  UISETP.NE.AND UP0, UPT, UR7, 0x4, UPT ;  /* 0x000000040700788c */ /* 0x000fc8000bf05270 */
[----:B------:R-:W-:Y:S02]  /*3520*/  USEL UR8, URZ, 0x1, UP0 ;  /* 0x00000001ff087887 */ /* 0x000fe40008000000 */
[----:B------:R-:W-:-:S04]  /*3530*/  USEL UR7, UR7, URZ, UP0 ;  /* 0x000000ff07077287 */ /* 0x000fc80008000000 */
[----:B------:R-:W-:Y:S01]  /*3540*/  ULEA UR6, UR7, UR5, 0x3 ;  /* 0x0000000507067291 */ /* 0x000fe2000f8e18ff */
[----:B------:R-:W-:-:S04]  /*3550*/  LOP3.LUT R2, R11, UR8, RZ, 0x3c, !PT ;  /* 0x000000080b027c12 */ /* 0x000fc8000f8e3cff */
[----:B--2---:R-:W-:-:S04]  /*3560*/  SHF.L.U32 R3, R2, 0x1f, RZ ;  /* 0x0000001f02037819 */ /* 0x004fc800000006ff */
[----:B------:R-:W1:Y:S02]  /*3570*/  SYNCS.PHASECHK.TRANS64.TRYWAIT P0, [UR6], R3 ;  /* 0x00000003ff0075a7 */ /* 0x000e640008001106 */
[----:B-1----:R-:W-:Y:S05]  /*3580*/  @!P0 BRA `(.L_x_61) ;  /* 0x0000003800408947 */ /* 0x002fea0003800000 */
.L_x_117:
        /* <DEDUP_REMOVED lines=9> */
.L_x_119:
[----:B------:R-:W-:-:S04]  /*3620*/  UIADD3 UR7, UPT, UPT, UR7, 0x1, URZ ;  /* 0x0000000107077890 */ /* 0x000fc8000fffe0ff */
[----:B------:R-:W-:-:S04]  /*3630*/  UISETP.NE.AND UP0, UPT, UR7, 0x4, UPT ;  /* 0x000000040700788c */ /* 0x000fc8000bf05270 */
[----:B------:R-:W-:Y:S02]  /*3640*/  USEL UR6, URZ, 0x1, UP0 ;  /* 0x00000001ff067887 */ /* 0x000fe40008000000 */
[----:B------:R-:W-:-:S04]  /*3650*/  USEL UR7, UR7, URZ, UP0 ;  /* 0x000000ff07077287 */ /* 0x000fc80008000000 */
[----:B------:R-:W-:Y:S01]  /*3660*/  ULEA UR7, UR7, UR5, 0x3 ;  /* 0x0000000507077291 */ /* 0x000fe2000f8e18ff */
[----:B-1----:R-:W-:-:S04]  /*3670*/  LOP3.LUT R3, R2, UR6, RZ, 0x3c, !PT ;  /* 0x0000000602037c12 */ /* 0x002fc8000f8e3cff */
[----:B------:R-:W-:-:S04]  /*3680*/  SHF.L.U32 R3, R3, 0x1f, RZ ;  /* 0x0000001f03037819 */ /* 0x000fc800000006ff */
[----:B------:R-:W1:Y:S02]  /*3690*/  SYNCS.PHASECHK.TRANS64.TRYWAIT P0, [UR7], R3 ;  /* 0x00000003ff0075a7 */ /* 0x000e640008001107 */
[----:B-1----:R-:W-:Y:S05]  /*36a0*/  @!P0 BRA `(.L_x_63) ;  /* 0x0000003800288947 */ /* 0x002fea0003800000 */
.L_x_121:
[----:B------:R-:W-:Y:S01]  /*36b0*/  NOP ;  /* 0x0000000000007918 */ /* 0x000fe20000000000 */
[----:B-1----:R-:W1:Y:S01]  /*36c0*/  LDS R0, [UR4+0x14] ;  /* 0x00001404ff007984 */ /* 0x002e620008000800 */
[----:B------:R-:W-:Y:S01]  /*36d0*/  ULOP3.LUT UR6, UR16, 0xffff, URZ, 0xc0, !UPT ;  /* 0x0000ffff10067892 */ /* 0x000fe2000f8ec0ff */
[----:B------:R-:W-:Y:S01]  /*36e0*/  UMOV UR8, 0xffff ;  /* 0x0000ffff00087882 */ /* 0x000fe20000000000 */
[----:B------:R-:W-:Y:S02]  /*36f0*/  UMOV UR5, 0x1 ;  /* 0x0000000100057882 */ /* 0x000fe40000000000 */
[----:B------:R-:W-:-:S04]  /*3700*/  USHF.R.U32.HI UR6, URZ, 0x5, UR6 ;  /* 0x00000005ff067899 */ /* 0x000fc80008011606 */
[----:B------:R-:W-:Y:S02]  /*3710*/  USHF.L.U32 UR8, UR8, UR6, URZ ;  /* 0x0000000608087299 */ /* 0x000fe400080006ff */
[----:B------:R-:W-:-:S04]  /*3720*/  USHF.L.U32 UR5, UR5, UR6, URZ ;  /* 0x0000000605057299 */ /* 0x000fc800080006ff */
[----:B-1----:R-:W-:-:S04]  /*3730*/  LOP3.LUT R0, R0, UR8, RZ, 0xc0, !PT ;  /* 0x0000000800007c12 */ /* 0x002fc8000f8ec0ff */
[----:B------:R-:W-:-:S13]  /*3740*/  ISETP.NE.AND P0, PT, R0, UR8, PT ;  /* 0x0000000800007c0c */ /* 0x000fda000bf05270 */
[----:B------:R-:W-:Y:S05]  /*3750*/  @P0 BRA `(.L_x_64) ;  /* 0x0000000000580947 */ /* 0x000fea0003800000 */
[----:B------:R-:W1:Y:S02]  /*3760*/  LDS R0, [UR4+0x18] ;  /* 0x00001804ff007984 */ /* 0x000e640008000800 */
[----:B-1----:R-:W-:-:S04]  /*3770*/  LOP3.LUT R0, R0, UR5, RZ, 0xc0, !PT ;  /* 0x0000000500007c12 */ /* 0x002fc8000f8ec0ff */
[----:B------:R-:W-:-:S13]  /*3780*/  ISETP.NE.AND P0, PT, R0, UR5, PT ;  /* 0x0000000500007c0c */ /* 0x000fda000bf05270 */
[----:B------:R-:W-:Y:S05]  /*3790*/  @P0 BRA `(.L_x_65) ;  /* 0x00000000003c0947 */ /* 0x000fea0003800000 */
[----:B------:R-:W1:Y:S01]  /*37a0*/  S2R R2, SR_LANEID ;  /* 0x0000000000027919 */ /* 0x000e620000000000 */
[----:B------:R-:W-:Y:S01]  /*37b0*/  ULOP3.LUT UR8, URZ, UR8, URZ, 0x33, !UPT ;  /* 0x00000008ff087292 */ /* 0x000fe2000f8e33ff */
[----:B------:R-:W-:Y:S01]  /*37c0*/  LOP3.LUT R4, RZ, UR5, RZ, 0x33, !PT ;  /* 0x00000005ff047c12 */ /* 0x000fe2000f8e33ff */
[----:B------:R-:W-:Y:S02]  /*37d0*/  VOTEU.ANY UR7, UPT, PT ;  /* 0x0000000000077886 */ /* 0x000fe400038e0100 */
[----:B------:R-:W-:Y:S01]  /*37e0*/  UFLO.U32 UR7, UR7 ;  /* 0x00000007000772bd */ /* 0x000fe200080e0000 */
[----:B------:R-:W2:Y:S01]  /*37f0*/  REDUX UR5, R4 ;  /* 0x00000000040573c4 */ /* 0x000ea20000000000 */
[----:B------:R-:W-:-:S06]  /*3800*/  IMAD.U32 R0, RZ, RZ, UR8 ;  /* 0x00000008ff007e24 */ /* 0x000fcc000f8e00ff */
[----:B------:R4:W-:Y:S01]  /*3810*/  UTCATOMSWS.AND URZ, UR8 ;  /* 0x0000000800ff79e3 */ /* 0x0009e20008000000 */
[----:B------:R-:W3:Y:S01]  /*3820*/  REDUX UR6, R0 ;  /* 0x00000000000673c4 */ /* 0x000ee20000000000 */
[----:B-1----:R-:W-:Y:S01]  /*3830*/  ISETP.EQ.U32.AND P0, PT, R2, UR7, PT ;  /* 0x0000000702007c0c */ /* 0x002fe2000bf02070 */
[----:B--2---:R-:W-:Y:S01]  /*3840*/  IMAD.U32 R2, RZ, RZ, UR5 ;  /* 0x00000005ff027e24 */ /* 0x004fe2000f8e00ff */
[----:B---3--:R-:W-:-:S11]  /*3850*/  MOV R3, UR6 ;  /* 0x0000000600037c02 */ /* 0x008fd60008000f00 */
[----:B------:R4:W-:Y:S04]  /*3860*/  @P0 ATOMS.AND RZ, [UR4+0x14], R3 ;  /* 0x00001403ffff098c */ /* 0x0009e8000a800004 */
[----:B------:R4:W-:Y:S01]  /*3870*/  @P0 ATOMS.AND RZ, [UR4+0x18], R2 ;  /* 0x00001802ffff098c */ /* 0x0009e2000a800004 */
[----:B------:R-:W-:Y:S05]  /*3880*/  BRA `(.L_x_66) ;  /* 0x0000000000147947 */ /* 0x000fea0003800000 */
.L_x_65:
[----:B------:R-:W-:Y:S02]  /*3890*/  MOV R2, 0x38b0 ;  /* 0x000038b000027802 */ /* 0x000fe40000000f00 */
[----:B---3-5:R-:W-:Y:S05]  /*38a0*/  CALL.REL.NOINC `($__internal_0_$__cuda_sm10x_tcgen05_guardrail_trap_col_being_dealloced_not_returned_by_alloc) ;  /* 0x0000003800447944 */ /* 0x028fea0003c00000 */
[----:B------:R-:W-:Y:S05]  /*38b0*/  BRA `(.L_x_66) ;  /* 0x0000000000087947 */ /* 0x000fea0003800000 */
.L_x_64:
[----:B------:R-:W-:Y:S02]  /*38c0*/  MOV R2, 0x38e0 ;  /* 0x000038e000027802 */ /* 0x000fe40000000f00 */
[----:B---3-5:R-:W-:Y:S05]  /*38d0*/  CALL.REL.NOINC `($__internal_2_$__cuda_sm10x_tcgen05_guardrail_trap_unallocated_columns_being_dealloced) ;  /* 0x0000003800507944 */ /* 0x028fea0003c00000 */
.L_x_66:
[----:B------:R-:W-:Y:S01]  /*38e0*/  NOP ;  /* 0x0000000000007918 */ /* 0x000fe20000000000 */
[----:B----4-:R-:W-:Y:S05]  /*38f0*/  EXIT ;  /* 0x000000000000794d */ /* 0x010fea0003800000 */
.L_x_48:
[----:B------:R-:W-:-:S09]  /*3900*/  UISETP.NE.OR UP2, UPT, UR8, 0x3, !UP2 ;  /* 0x000000030800788c */ /* 0x000fd2000d745670 */
[----:B------:R-:W-:Y:S05]  /*3910*/  BRA.U UP2, `(.L_x_67) ;  /* 0x0000000902c87547 */ /* 0x000fea000b800000 */
[----:B------:R-:W1:Y:S01]  /*3920*/  LDCU.64 UR6, c[0x0][0x888] ;  /* 0x00011100ff0677ac */ /* 0x000e620008000a00 */
[----:B------:R-:W2:Y:S01]  /*3930*/  LDC R0, c[0x0][0xb30] ;  /* 0x0002cc00ff007b82 */ /* 0x000ea20000000800 */
[----:B------:R-:W-:Y:S01]  /*3940*/  IMAD.MOV.U32 R30, RZ, RZ, 0x1 ;  /* 0x00000001ff1e7424 */ /* 0x000fe200078e00ff */
[----:B------:R-:W-:Y:S01]  /*3950*/  CS2R R28, SRZ ;  /* 0x00000000001c7805 */ /* 0x000fe2000001ff00 */
[----:B------:R-:W4:Y:S01]  /*3960*/  LDCU.64 UR4, c[0x0][0x890] ;  /* 0x00011200ff0477ac */ /* 0x000f220008000a00 */
[----:B------:R-:W-:Y:S01]  /*3970*/  IMAD.MOV.U32 R25, RZ, RZ, 0x2000 ;  /* 0x00002000ff197424 */ /* 0x000fe200078e00ff */
[----:B------:R-:W-:-:S03]  /*3980*/  UMOV UR8, 0x400 ;  /* 0x0000040000087882 */ /* 0x000fc60000000000 */
[----:B------:R-:W3:Y:S01]  /*3990*/  LDC R19, c[0x0][0x370] ;  /* 0x0000dc00ff137b82 */ /* 0x000ee20000000800 */
[----:B------:R-:W-:-:S07]  /*39a0*/  UPLOP3.LUT UP1, UPT, UPT, UPT, UPT, 0x40, 0x4 ;  /* 0x000000000004789c */ /* 0x000fce0003f2e870 */
[----:B------:R-:W3:Y:S01]  /*39b0*/  LDC R2, c[0x0][0xb0c] ;  /* 0x0002c300ff027b82 */ /* 0x000ee20000000800 */
[----:B-1----:R-:W-:Y:S02]  /*39c0*/  UISETP.NE.U32.AND UP2, UPT, UR6, URZ, UPT ;  /* 0x000000ff0600728c */ /* 0x002fe4000bf45070 */
[----:B------:R-:W-:Y:S02]  /*39d0*/  ULEA UR6, UR37, UR8, 0x18 ;  /* 0x0000000825067291 */ /* 0x000fe4000f8ec0ff */
[----:B------:R-:W-:Y:S02]  /*39e0*/  UISETP.NE.AND.EX UP2, UPT, UR7, URZ, UPT, UP2 ;  /* 0x000000ff0700728c */ /* 0x000fe4000bf45320 */
[----:B------:R-:W-:Y:S01]  /*39f0*/  UIADD3 UR7, UPT, UPT, UR6, 0x40, URZ ;  /* 0x0000004006077890 */ /* 0x000fe2000fffe0ff */
[----:B------:R-:W1:Y:S01]  /*3a00*/  LDC R18, c[0x0][0xb20] ;  /* 0x0002c800ff127b82 */ /* 0x000e620000000800 */
[----:B----4-:R-:W-:Y:S01]  /*3a10*/  UISETP.NE.U32.AND UP3, UPT, UR4, URZ, UPT ;  /* 0x000000ff0400728c */ /* 0x010fe2000bf65070 */
[----:B--2---:R-:W-:Y:S01]  /*3a20*/  ISETP.NE.AND P1, PT, R0, 0x1, PT ;  /* 0x000000010000780c */ /* 0x004fe20003f25270 */
[----:B------:R-:W-:-:S02]  /*3a30*/  UPRMT UR37, UR37, 0x654, UR7 ;  /* 0x0000065425257896 */ /* 0x000fc40008000007 */
[----:B------:R-:W-:-:S03]  /*3a40*/  UISETP.NE.AND.EX UP3, UPT, UR5, URZ, UPT, UP3 ;  /* 0x000000ff0500728c */ /* 0x000fc6000bf65330 */
[----:B------:R-:W2:Y:S08]  /*3a50*/  LDC.64 R32, c[0x0][0x348] ;  /* 0x0000d200ff207b82 */ /* 0x000eb00000000a00 */
[----:B------:R-:W4:Y:S08]  /*3a60*/  LDC.64 R16, c[0x0][0xb10] ;  /* 0x0002c400ff107b82 */ /* 0x000f300000000a00 */
[----:B------:R-:W1:Y:S08]  /*3a70*/  LDC.64 R6, c[0x0][0xb18] ;  /* 0x0002c600ff067b82 */ /* 0x000e700000000a00 */
[----:B------:R-:W1:Y:S08]  /*3a80*/  LDC.64 R4, c[0x0][0xb28] ;  /* 0x0002ca00ff047b82 */ /* 0x000e700000000a00 */
[----:B---3--:R-:W1:Y:S02]  /*3a90*/  LDC R24, c[0x0][0x374] ;  /* 0x0000dd00ff187b82 */ /* 0x008e640000000800 */
.L_x_75:
[C---:B------:R-:W-:Y:S02]  /*3aa0*/  LEA R0, R29.reuse, UR6, 0x3 ;  /* 0x000000061d007c11 */ /* 0x040fe4000f8e18ff */
[----:B------:R-:W-:Y:S02]  /*3ab0*/  SHF.L.U32 R3, R28, 0x1f, RZ ;  /* 0x0000001f1c037819 */ /* 0x000fe400000006ff */
[----:B------:R-:W-:Y:S02]  /*3ac0*/  LEA R20, R29, UR6, 0x4 ;  /* 0x000000061d147c11 */ /* 0x000fe4000f8e20ff */
[----:B---3--:R-:W3:Y:S02]  /*3ad0*/  SYNCS.PHASECHK.TRANS64.TRYWAIT P0, [R0+URZ+0x60], R3 ;  /* 0x00006003000075a7 */ /* 0x008ee400080011ff */
[----:B---3--:R-:W-:Y:S05]  /*3ae0*/  @!P0 BRA `(.L_x_68) ;  /* 0x0000003400308947 */ /* 0x008fea0003800000 */
.L_x_122:
[----:B------:R-:W-:Y:S01]  /*3af0*/  ISETP.GE.AND P0, PT, R72, 0x1, PT ;  /* 0x000000014800780c */ /* 0x000fe20003f06270 */
[----:B------:R-:W1:Y:S01]  /*3b00*/  LDS.128 R20, [R20+0xf0] ;  /* 0x0000f00014147984 */ /* 0x000e620000000c00 */
[----:B------:R-:W-:Y:S01]  /*3b10*/  ISETP.NE.U32.AND P4, PT, RZ, UR4, PT ;  /* 0x00000004ff007c0c */ /* 0x000fe2000bf85070 */
[----:B---3--:R-:W-:Y:S01]  /*3b20*/  VIADD R0, R0, 0x70 ;  /* 0x0000007000007836 */ /* 0x008fe20000000000 */
[----:B------:R-:W-:Y:S02]  /*3b30*/  SHF.L.U32 R26, R30, 0x1f, RZ ;  /* 0x0000001f1e1a7819 */ /* 0x000fe400000006ff */
[----:B------:R-:W-:Y:S02]  /*3b40*/  ISETP.NE.AND.EX P4, PT, RZ, UR5, PT, P4 ;  /* 0x00000005ff007c0c */ /* 0x000fe4000bf85340 */
[----:B------:R-:W-:Y:S01]  /*3b50*/  PRMT R0, RZ, 0x654, R0 ;  /* 0x00000654ff007816 */ /* 0x000fe20000000000 */
[----:B------:R-:W-:Y:S01]  /*3b60*/  @!PT LDS RZ, [RZ] ;  /* 0x00000000fffff984 */ /* 0x000fe20000000800 */
[----:B------:R-:W-:Y:S01]  /*3b70*/  @!PT LDS RZ, [RZ] ;  /* 0x00000000fffff984 */ /* 0x000fe20000000800 */
[----:B------:R-:W-:Y:S01]  /*3b80*/  @!PT LDS RZ, [RZ] ;  /* 0x00000000fffff984 */ /* 0x000fe20000000800 */
[----:B------:R-:W-:Y:S01]  /*3b90*/  @!PT LDS RZ, [RZ] ;  /* 0x00000000fffff984 */ /* 0x000fe20000000800 */
[----:B------:R3:W-:Y:S06]  /*3ba0*/  MEMBAR.ALL.CTA ;  /* 0x0000000000007992 */ /* 0x0007ec0000008000 */
[----:B---3--:R-:W3:Y:S02]  /*3bb0*/  FENCE.VIEW.ASYNC.S ;  /* 0x00000000000073c6 */ /* 0x008ee40000000000 */
[----:B---3--:R3:W-:Y:S01]  /*3bc0*/  SYNCS.ARRIVE.TRANS64.RED.A1T0 RZ, [R0+URZ], RZ ;  /* 0x000000ff00ff79a7 */ /* 0x0087e200081004ff */
[----:B-1----:R-:W-:Y:S11]  /*3bd0*/  LOP3.LUT P3, RZ, R22, 0x1, RZ, 0xc0, !PT ;  /* 0x0000000116ff7812 */ /* 0x002ff6000786c0ff */
[----:B------:R-:W-:Y:S02]  /*3be0*/  @!UPT UIADD3 URZ, UPT, UPT, URZ, URZ, URZ ;  /* 0x000000fffffff290 */ /* 0x000fe4000fffe0ff */
[----:B------:R-:W-:Y:S02]  /*3bf0*/  @P3 MOV R13, R20 ;  /* 0x00000014000d3202 */ /* 0x000fe40000000f00 */
[----:B------:R-:W-:Y:S01]  /*3c00*/  @P3 LOP3.LUT R8, R21, 0xffff, RZ, 0xc0, !PT ;  /* 0x0000ffff15083812 */ /* 0x000fe200078ec0ff */
[----:B---3--:R-:W-:Y:S06]  /*3c10*/  @!P0 BRA `(.L_x_69) ;  /* 0x0000000000a48947 */ /* 0x008fec0003800000 */
[----:B------:R-:W-:Y:S01]  /*3c20*/  IMAD.HI.U32 R31, R24, R7, RZ ;  /* 0x00000007181f7227 */ /* 0x000fe200078e00ff */
[----:B------:R-:W-:Y:S02]  /*3c30*/  ISETP.NE.AND P0, PT, R6, 0x1, PT ;  /* 0x000000010600780c */ /* 0x000fe40003f05270 */
[----:B------:R-:W-:Y:S01]  /*3c40*/  ISETP.NE.AND P2, PT, R72, 0x1, PT ;  /* 0x000000014800780c */ /* 0x000fe20003f45270 */
[----:B----4-:R-:W-:Y:S01]  /*3c50*/  IMAD.HI.U32 R34, R19, R16, RZ ;  /* 0x0000001013227227 */ /* 0x010fe200078e00ff */
[----:B------:R-:W-:Y:S02]  /*3c60*/  SHF.R.U32.HI R31, RZ, R18, R31 ;  /* 0x00000012ff1f7219 */ /* 0x000fe4000001161f */
[----:B------:R-:W-:Y:S01]  /*3c70*/  ISETP.NE.AND P5, PT, R2, 0x1, PT ;  /* 0x000000010200780c */ /* 0x000fe20003fa5270 */
[----:B------:R-:W-:Y:S01]  /*3c80*/  IMAD.HI.U32 R36, R13, R16, RZ ;  /* 0x000000100d247227 */ /* 0x000fe200078e00ff */
[----:B------:R-:W-:Y:S02]  /*3c90*/  SHF.R.U32.HI R34, RZ, R17, R34 ;  /* 0x00000011ff227219 */ /* 0x000fe40000011622 */
[----:B------:R-:W-:Y:S01]  /*3ca0*/  SEL R3, R24, R31, !P0 ;  /* 0x0000001f18037207 */ /* 0x000fe20004000000 */
[C---:B------:R-:W-:Y:S01]  /*3cb0*/  IMAD.HI.U32 R31, R8.reuse, R7, RZ ;  /* 0x00000007081f7227 */ /* 0x040fe200078e00ff */
[----:B------:R-:W-:Y:S02]  /*3cc0*/  SEL R11, R19, R34, !P5 ;  /* 0x00000022130b7207 */ /* 0x000fe40006800000 */
[----:B------:R-:W-:Y:S01]  /*3cd0*/  SHF.R.U32.HI R36, RZ, R17, R36 ;  /* 0x00000011ff247219 */ /* 0x000fe20000011624 */
[----:B------:R-:W-:Y:S01]  /*3ce0*/  IMAD.HI.U32 R38, R3, R4, RZ ;  /* 0x0000000403267227 */ /* 0x000fe200078e00ff */
[----:B------:R-:W-:Y:S03]  /*3cf0*/  SHF.R.U32.HI R31, RZ, R18, R31 ;  /* 0x00000012ff1f7219 */ /* 0x000fe6000001161f */
[----:B------:R-:W-:Y:S01]  /*3d00*/  IMAD.HI.U32 R34, R11, R4, RZ ;  /* 0x000000040b227227 */ /* 0x000fe200078e00ff */
[----:B------:R-:W-:Y:S02]  /*3d10*/  @P2 SHF.R.U32.HI R3, RZ, R5, R38 ;  /* 0x00000005ff032219 */ /* 0x000fe40000011626 */
[----:B------:R-:W-:Y:S02]  /*3d20*/  SEL R9, R8, R31, !P0 ;  /* 0x0000001f08097207 */ /* 0x000fe40004000000 */
[----:B------:R-:W-:Y:S01]  /*3d30*/  @P2 SHF.R.U32.HI R11, RZ, R5, R34 ;  /* 0x00000005ff0b2219 */ /* 0x000fe20000011622 */
[C---:B------:R-:W-:Y:S01]  /*3d40*/  IMAD R10, R72.reuse, R3, RZ ;  /* 0x00000003480a7224 */ /* 0x040fe200078e02ff */
[----:B------:R-:W-:Y:S01]  /*3d50*/  SEL R3, R13, R36, !P5 ;  /* 0x000000240d037207 */ /* 0x000fe20006800000 */
[C---:B------:R-:W-:Y:S03]  /*3d60*/  IMAD.HI.U32 R14, R9.reuse, R4, RZ ;  /* 0x00000004090e7227 */ /* 0x040fe600078e00ff */
[----:B------:R-:W-:Y:S01]  /*3d70*/  ISETP.GE.AND P0, PT, R9, R10, PT ;  /* 0x0000000a0900720c */ /* 0x000fe20003f06270 */
[C---:B------:R-:W-:Y:S01]  /*3d80*/  IMAD R12, R72.reuse, R11, RZ ;  /* 0x0000000b480c7224 */ /* 0x040fe200078e02ff */
[-C--:B------:R-:W-:Y:S04]  /*3d90*/  SHF.R.U32.HI R14, RZ, R5.reuse, R14 ;  /* 0x00000005ff0e7219 */ /* 0x080fe8000001160e */
[----:B------:R-:W-:Y:S02]  /*3da0*/  ISETP.GE.OR P0, PT, R3, R12, P0 ;  /* 0x0000000c0300720c */ /* 0x000fe40000706670 */
[----:B------:R-:W-:Y:S05]  /*3db0*/  SEL R15, R9, R14, !P2 ;  /* 0x0000000e090f7207 */ /* 0x000fea0005000000 */
[----:B------:R-:W-:Y:S04]  /*3dc0*/  IMAD.MOV R14, RZ, RZ, -R15 ;  /* 0x000000ffff0e7224 */ /* 0x000fe800078e0a0f */
[----:B------:R-:W-:Y:S02]  /*3dd0*/  IMAD R14, R72, R14, R9 ;  /* 0x0000000e480e7224 */ /* 0x000fe400078e0209 */
[C---:B------:R-:W-:Y:S05]  /*3de0*/  @!P0 IMAD.HI.U32 R10, R3.reuse, R4, RZ ;  /* 0x00000004030a8227 */ /* 0x040fea00078e00ff */
[----:B------:R-:W-:Y:S04]  /*3df0*/  @!P0 SHF.R.U32.HI R10, RZ, R5, R10 ;  /* 0x00000005ff0a8219 */ /* 0x000fe8000001160a */
[----:B------:R-:W-:Y:S01]  /*3e00*/  @!P0 SEL R0, R3, R10, !P2 ;  /* 0x0000000a03008207 */ /* 0x000fe20005000000 */
[----:B------:R-:W-:Y:S03]  /*3e10*/  IMAD.MOV R10, RZ, RZ, -R3 ;  /* 0x000000ffff0a7224 */ /* 0x000fe600078e0a03 */
[----:B------:R-:W-:Y:S01]  /*3e20*/  @!P0 IADD3 R15, PT, PT, R15, -R0, RZ ;  /* 0x800000000f0f8210 */ /* 0x000fe20007ffe0ff */
[----:B------:R-:W-:Y:S01]  /*3e30*/  @!P0 IMAD R0, R11, R14, R0 ;  /* 0x0000000e0b008224 */ /* 0x000fe200078e0200 */
[----:B------:R-:W-:Y:S01]  /*3e40*/  IADD3 R11, PT, PT, -R9, RZ, RZ ;  /* 0x000000ff090b7210 */ /* 0x000fe20007ffe1ff */
[----:B------:R-:W-:Y:S02]  /*3e50*/  IMAD R13, R2, R10, R13 ;  /* 0x0000000a020d7224 */ /* 0x000fe400078e020d */
[----:B------:R-:W-:Y:S02]  /*3e60*/  @!P0 IMAD R9, R15, R72, R3 ;  /* 0x000000480f098224 */ /* 0x000fe400078e0203 */
[----:B------:R-:W-:Y:S02]  /*3e70*/  @!P0 IMAD.MOV.U32 R3, RZ, RZ, R0 ;  /* 0x000000ffff038224 */ /* 0x000fe400078e0000 */
[----:B------:R-:W-:Y:S02]  /*3e80*/  IMAD R8, R6, R11, R8 ;  /* 0x0000000b06087224 */ /* 0x000fe400078e0208 */
[----:B------:R-:W-:Y:S02]  /*3e90*/  IMAD R13, R3, R2, R13 ;  /* 0x00000002030d7224 */ /* 0x000fe400078e020d */
[----:B------:R-:W-:Y:S02]  /*3ea0*/  IMAD R8, R9, R6, R8 ;  /* 0x0000000609087224 */ /* 0x000fe400078e0208 */
.L_x_69:
[----:B------:R-:W-:Y:S05]  /*3eb0*/  BRA.U UP1, `(.L_x_70) ;  /* 0x0000000101107547 */ /* 0x000fea000b800000 */
[----:B------:R-:W-:Y:S04]  /*3ec0*/  MOV R0, UR13 ;  /* 0x0000000d00007c02 */ /* 0x000fe80008000f00 */
[----:B------:R-:W-:Y:S04]  /*3ed0*/  SHF.L.U32 R3, R0, 0x1f, RZ ;  /* 0x0000001f00037819 */ /* 0x000fe800000006ff */
[----:B------:R-:W1:Y:S02]  /*3ee0*/  SYNCS.PHASECHK.TRANS64.TRYWAIT P0, [UR6+0x58], R3 ;  /* 0x00005803ff0075a7 */ /* 0x000e640008001106 */
[----:B-1----:R-:W-:Y:S05]  /*3ef0*/  @!P0 BRA `(.L_x_71) ;  /* 0x0000003000408947 */ /* 0x002fea0003800000 */
.L_x_70:
[----:B------:R-:W-:Y:S05]  /*3f00*/  BRA.U !UP3, `(.L_x_72) ;  /* 0x000000010b347547 */ /* 0x000fea000b800000 */
[----:B------:R-:W-:Y:S01]  /*3f10*/  UPLOP3.LUT UP0, UPT, UPT, UPT, UP2, 0x80, 0x8 ;  /* 0x000000000008789c */ /* 0x000fe20003f0f020 */
[----:B-1----:R-:W-:Y:S02]  /*3f20*/  HFMA2 R0, -RZ, RZ, 0, 5.9604644775390625e-08 ;  /* 0x00000001ff007431 */ /* 0x002fe400000001ff */
[----:B------:R-:W-:Y:S03]  /*3f30*/  IMAD.MOV.U32 R164, RZ, RZ, 0x1 ;  /* 0x00000001ffa47424 */ /* 0x000fe600078e00ff */
[----:B------:R-:W-:Y:S05]  /*3f40*/  PLOP3.LUT P0, PT, PT, PT, UP0, 0x80, 0x8 ;  /* 0x000000000008781c */ /* 0x000fea0003f0f008 */
[----:B------:R-:W1:Y:S01]  /*3f50*/  @UP0 LDCU.64 UR8, c[0x0][0x888] ;  /* 0x00011100ff0807ac */ /* 0x000e620008000a00 */
[----:B------:R-:W-:Y:S07]  /*3f60*/  @UP0 UIMAD UR7, UR36, UR4, URZ ;  /* 0x00000004240702a4 */ /* 0x000fee000f8e02ff */
[----:B------:R-:W-:Y:S01]  /*3f70*/  @!P0 PRMT R164, R0, 0x7610, R164 ;  /* 0x0000761000a48816 */ /* 0x000fe200000000a4 */
[----:B-1----:R-:W-:Y:S03]  /*3f80*/  @UP0 UIMAD.WIDE UR8, UR7, 0x4, UR8 ;  /* 0x00000004070808a5 */ /* 0x002fe6000f8e0208 */
[----:B------:R-:W1:Y:S03]  /*3f90*/  @!UP0 LDCU UR7, c[0x0][0x880] ;  /* 0x00011000ff0787ac */ /* 0x000e660008000800 */
[----:B------:R-:W-:Y:S01]  /*3fa0*/  IMAD.U32 R10, RZ, RZ, UR8 ;  /* 0x00000008ff0a7e24 */ /* 0x000fe2000f8e00ff */
[----:B------:R-:W-:Y:S05]  /*3fb0*/  MOV R11, UR9 ;  /* 0x00000009000b7c02 */ /* 0x000fea0008000f00 */
[----:B-----5:R3:W5:Y:S02]  /*3fc0*/  @P0 LDG.E R81, desc[UR40][R10.64] ;  /* 0x000000280a510981 */ /* 0x020764000c1e1900 */
[----:B-1-3--:R-:W-:Y:S07]  /*3fd0*/  @!P0 IMAD.U32 R81, RZ, RZ, UR7 ;  /* 0x00000007ff518e24 */ /* 0x00afee000f8e00ff */
.L_x_72:
[----:B-----5:R-:W-:Y:S01]  /*3fe0*/  @!P4 FSETP.EQ.AND P5, PT, R81, RZ, PT ;  /* 0x000000ff5100c20b */ /* 0x020fe20003fa2000 */
[----:B------:R-:W-:Y:S01]  /*3ff0*/  @!UPT UIADD3 URZ, UPT, UPT, URZ, URZ, URZ ;  /* 0x000000fffffff290 */ /* 0x000fe2000fffe0ff */
[----:B------:R-:W-:Y:S11]  /*4000*/  @!P4 BRA `(.L_x_73) ;  /* 0x000000000014c947 */ /* 0x000ff60003800000 */
[----:B------:R-:W-:Y:S02]  /*4010*/  LOP3.LUT P0, RZ, R164, 0xff, RZ, 0xc0, !PT ;  /* 0x000000ffa4ff7812 */ /* 0x000fe4000780c0ff */
[----:B------:R-:W-:Y:S04]  /*4020*/  PLOP3.LUT P5, PT, PT, PT, UP0, 0x80, 0x8 ;  /* 0x000000000008781c */ /* 0x000fe80003faf008 */
[----:B------:R-:W-:Y:S07]  /*4030*/  PLOP3.LUT P5, PT, P5, PT, PT, 0x8, 0x80 ;  /* 0x000000000080781c */ /* 0x000fee0002fae170 */
[----:B------:R-:W-:Y:S11]  /*4040*/  @P0 FSETP.EQ.AND P5, PT, R81, RZ, PT ;  /* 0x000000ff5100020b */ /* 0x000ff60003fa2000 */
[----:B------:R-:W-:Y:S02]  /*4050*/  @!UPT UIADD3 URZ, UPT, UPT, URZ, URZ, URZ ;  /* 0x000000fffffff290 */ /* 0x000fe4000fffe0ff */
.L_x_73:
[----:B------:R-:W3:Y:S01]  /*4060*/  SYNCS.PHASECHK.TRANS64.TRYWAIT P4, [UR6+0x48], R26 ;  /* 0x0000481aff0075a7 */ /* 0x000ee20008081106 */
[----:B------:R-:W-:Y:S01]  /*4070*/  @P3 SHF.R.U32.HI R27, RZ, 0x10, R21 ;  /* 0x00000010ff1b3819 */ /* 0x000fe20000011615 */
[----:B------:R-:W-:Y:S01]  /*4080*/  VIADD R29, R29, 0x1 ;  /* 0x000000011d1d7836 */ /* 0x000fe20000000000 */
[----:B------:R-:W5:Y:S08]  /*4090*/  LDC.64 R14, c[0x0][0xb10] ;  /* 0x0002c400ff0e7b82 */ /* 0x000f700000000a00 */
[----:B------:R-:W2:Y:S08]  /*40a0*/  LDC.64 R10, c[0x0][0xb18] ;  /* 0x0002c600ff0a7b82 */ /* 0x000eb00000000a00 */
[----:B-1----:R-:W1:Y:S08]  /*40b0*/  @!P1 LDC R0, c[0x0][0xb20] ;  /* 0x0002c800ff009b82 */ /* 0x002e700000000800 */
[----:B------:R-:W4:Y:S01]  /*40c0*/  @!P1 LDC R3, c[0x0][0xb0c] ;  /* 0x0002c300ff039b82 */ /* 0x000f220000000800 */
[----:B-----5:R-:W-:Y:S05]  /*40d0*/  @!P1 IMAD.HI.U32 R14, R13, R14, RZ ;  /* 0x0000000e0d0e9227 */ /* 0x020fea00078e00ff */
[----:B------:R-:W-:Y:S01]  /*40e0*/  @!P1 SHF.R.U32.HI R14, RZ, R15, R14 ;  /* 0x0000000fff0e9219 */ /* 0x000fe2000001160e */
[----:B--2---:R-:W-:Y:S01]  /*40f0*/  @!P1 IMAD.HI.U32 R11, R8, R11, RZ ;  /* 0x0000000b080b9227 */ /* 0x004fe200078e00ff */
[----:B------:R-:W-:Y:S04]  /*4100*/  @!P1 ISETP.NE.AND P0, PT, R10, 0x1, PT ;  /* 0x000000010a00980c */ /* 0x000fe80003f05270 */
[----:B-1----:R-:W-:Y:S02]  /*4110*/  @!P1 SHF.R.U32.HI R9, RZ, R0, R11 ;  /* 0x00000000ff099219 */ /* 0x002fe4000001160b */
[----:B----4-:R-:W-:Y:S02]  /*4120*/  @!P1 ISETP.NE.AND P2, PT, R3, 0x1, PT ;  /* 0x000000010300980c */ /* 0x010fe40003f45270 */
[----:B------:R-:W-:Y:S02]  /*4130*/  @!P1 SEL R9, R8, R9, !P0 ;  /* 0x0000000908099207 */ /* 0x000fe40004000000 */
[----:B------:R-:W-:Y:S02]  /*4140*/  ELECT P0, URZ, PT ;  /* 0x0000000000ff782f */ /* 0x000fe40003800000 */
[----:B------:R-:W-:Y:S05]  /*4150*/  @!P1 SEL R14, R13, R14, !P2 ;  /* 0x0000000e0d0e9207 */ /* 0x000fea0005000000 */
[----:B------:R-:W-:Y:S02]  /*4160*/  @!P1 IMAD.IADD R0, R9, 0x1, -R14 ;  /* 0x0000000109009824 */ /* 0x000fe400078e0a0e */
[----:B------:R-:W-:Y:S02]  /*4170*/  @!P1 IMAD.IADD R9, R14, 0x1, -R9 ;  /* 0x000000010e099824 */ /* 0x000fe400078e0a09 */
[----:B------:R-:W-:Y:S02]  /*4180*/  @!P1 IMAD R13, R0, R3, R13 ;  /* 0x00000003000d9224 */ /* 0x000fe400078e020d */
[----:B------:R-:W-:Y:S01]  /*4190*/  @!P1 IMAD R8, R9, R10, R8 ;  /* 0x0000000a09089224 */ /* 0x000fe200078e0208 */
[----:B---3--:R-:W-:Y:S06]  /*41a0*/  @!P4 BRA `(.L_x_74) ;  /* 0x0000002c00acc947 */ /* 0x008fec0003800000 */
.L_x_125:
[----:B------:R-:W-:Y:S01]  /*41b0*/  PLOP3.LUT P5, PT, P5, P0, PT, 0xf2, 0x2f ;  /* 0x00000000002f781c */ /* 0x000fe20002fa1e72 */
[----:B------:R-:W-:Y:S01]  /*41c0*/  UMOV UR14, 0x0 ;  /* 0x00000000000e7882 */ /* 0x000fe20000000000 */
[----:B------:R-:W-:Y:S01]  /*41d0*/  LOP3.LUT R30, R30, 0x1, RZ, 0x3c, !PT ;  /* 0x000000011e1e7812 */ /* 0x000fe200078e3cff */
[----:B------:R-:W-:Y:S01]  /*41e0*/  UMOV UR15, 0x10000000 ;  /* 0x10000000000f7882 */ /* 0x000fe20000000000 */
[----:B------:R-:W-:Y:S01]  /*41f0*/  UMOV UR12, UR36 ;  /* 0x00000024000c7c82 */ /* 0x000fe20008000000 */
[----:B------:R-:W-:Y:S08]  /*4200*/  @P3 R2UR UR36, R27 ;  /* 0x000000001b2432ca */ /* 0x000ff000000e0000 */
[----:B-1----:R-:W-:Y:S01]  /*4210*/  @!P5 IADD3 R3, P0, PT, R32, 0x580, RZ ;  /* 0x000005802003d810 */ /* 0x002fe20007f1e0ff */
[----:B------:R-:W-:Y:S01]  /*4220*/  @!P5 IMAD.SHL.U32 R155, R155, 0x40, RZ ;  /* 0x000000409b9bd824 */ /* 0x000fe200078e00ff */
[----:B------:R-:W-:Y:S01]  /*4230*/  VOTEU.ALL UP1, P5 ;  /* 0x0000000000ff7886 */ /* 0x000fe20002820000 */
[----:B------:R-:W-:Y:S01]  /*4240*/  @!P5 IMAD.SHL.U32 R165, R165, 0x80, RZ ;  /* 0x00000080a5a5d824 */ /* 0x000fe200078e00ff */
[----:B------:R-:W-:Y:S01]  /*4250*/  @!P5 R2UR UR8, R3 ;  /* 0x000000000308d2ca */ /* 0x000fe200000e0000 */
[----:B------:R-:W-:Y:S01]  /*4260*/  @!P5 IMAD.X R0, RZ, RZ, R33, P0 ;  /* 0x000000ffff00d224 */ /* 0x000fe200000e0621 */
[----:B------:R-:W-:Y:S01]  /*4270*/  @!P5 R2UR UR10, R155 ;  /* 0x000000009b0ad2ca */ /* 0x000fe200000e0000 */
[----:B------:R-:W-:Y:S01]  /*4280*/  @!UP1 UIADD3 UR9, UPT, UPT, UR6, 0x40, URZ ;  /* 0x0000004006099890 */ /* 0x000fe2000fffe0ff */
[----:B------:R-:W-:Y:S01]  /*4290*/  @!P5 R2UR UR11, R165 ;  /* 0x00000000a50bd2ca */ /* 0x000fe200000e0000 */
[----:B------:R-:W-:Y:S01]  /*42a0*/  IMAD.IADD R155, R8, 0x1, R143 ;  /* 0x00000001089b7824 */ /* 0x000fe200078e028f */
[----:B------:R-:W-:Y:S01]  /*42b0*/  @!P5 R2UR UR7, R0 ;  /* 0x000000000007d2ca */ /* 0x000fe200000e0000 */
[----:B------:R-:W-:Y:S01]  /*42c0*/  IMAD.IADD R165, R13, 0x1, R154 ;  /* 0x000000010da57824 */ /* 0x000fe200078e029a */
[C---:B------:R-:W-:Y:S04]  /*42d0*/  ISETP.NE.AND P0, PT, R29.reuse, 0x2, PT ;  /* 0x000000021d00780c */ /* 0x040fe80003f05270 */
[----:B------:R-:W-:Y:S01]  /*42e0*/  SEL R3, RZ, 0x1, P0 ;  /* 0x00000001ff037807 */ /* 0x000fe20000000000 */
[----:B------:R-:W-:Y:S01]  /*42f0*/  IMAD.U32 R10, RZ, RZ, UR8 ;  /* 0x00000008ff0a7e24 */ /* 0x000fe2000f8e00ff */
[----:B------:R-:W-:Y:S01]  /*4300*/  @!UP1 UIADD3 UR8, UPT, UPT, UR6, 0x200, URZ ;  /* 0x0000020006089890 */ /* 0x000fe2000fffe0ff */
[----:B------:R-:W-:Y:S01]  /*4310*/  SEL R29, R29, RZ, P0 ;  /* 0x000000ff1d1d7207 */ /* 0x000fe20000000000 */
[----:B------:R-:W-:Y:S01]  /*4320*/  VOTEU.ALL UP1, P5 ;  /* 0x0000000000ff7886 */ /* 0x000fe20002820000 */
[----:B------:R-:W-:Y:S02]  /*4330*/  LOP3.LUT R28, R28, R3, RZ, 0x3c, !PT ;  /* 0x000000031c1c7212 */ /* 0x000fe400078e3cff */
[----:B------:R-:W-:Y:S01]  /*4340*/  IMAD.U32 R11, RZ, RZ, UR7 ;  /* 0x00000007ff0b7e24 */ /* 0x000fe2000f8e00ff */
[----:B------:R-:W-:Y:S04]  /*4350*/  @!P5 R2UR UR16, R10 ;  /* 0x000000000a10d2ca */ /* 0x000fe800000e0000 */
[----:B------:R-:W-:Y:S11]  /*4360*/  @!P5 R2UR UR17, R11 ;  /* 0x000000000b11d2ca */ /* 0x000ff600000e0000 */
[----:B------:R-:W-:Y:S02]  /*4370*/  @!UPT UIADD3 URZ, UPT, UPT, URZ, URZ, URZ ;  /* 0x000000fffffff290 */ /* 0x000fe4000fffe0ff */
[----:B------:R3:W-:Y:S01]  /*4380*/  @!UP1 UTMALDG.3D [UR8], [UR16], desc[UR14] ;  /* 0x00000e08100095b4 */ /* 0x0007e20008011000 */
[----:B------:R3:W-:Y:S01]  /*4390*/  @!P5 SYNCS.ARRIVE.TRANS64.RED.A0TR RZ, [UR6+0x40], R25 ;  /* 0x00004019ffffd9a7 */ /* 0x0007e20008300406 */
[----:B------:R-:W-:Y:S01]  /*43a0*/  UPLOP3.LUT UP1, UPT, UPT, UPT, UPT, 0x80, 0x8 ;  /* 0x000000000008789c */ /* 0x000fe20003f2f070 */
[----:B------:R-:W-:Y:S01]  /*43b0*/  SYNCS.ARRIVE.TRANS64.RED.A1T0 RZ, [UR37], RZ ;  /* 0x000000ffffff79a7 */ /* 0x000fe20008100425 */
[----:B------:R-:W-:Y:S09]  /*43c0*/  @P3 BRA `(.L_x_75) ;  /* 0xfffffff400b43947 */ /* 0x000ff2000383ffff */
[----:B------:R-:W-:Y:S07]  /*43d0*/  MOV R0, UR6 ;  /* 0x0000000600007c02 */ /* 0x000fee0008000f00 */
.L_x_76:
[----:B-1----:R-:W-:-:S04]  /*43e0*/  SHF.L.U32 R3, R30, 0x1f, RZ ;  /* 0x0000001f1e037819 */ /* 0x002fc800000006ff */
[----:B------:R1:W2:Y:S03]  /*43f0*/  SYNCS.PHASECHK.TRANS64.TRYWAIT P0, [R0+URZ+0x48], R3 ;  /* 0x00004803000075a7 */ /* 0x0002a600080011ff */
[----:B--2---:R-:W-:Y:S05]  /*4400*/  @!P0 NANOSLEEP.SYNCS 0x989680 ;  /* 0x009896800000895d */ /* 0x004fea0003900000 */
[----:B------:R-:W2:Y:S02]  /*4410*/  @!P0 SYNCS.PHASECHK.TRANS64 P0, [R0+URZ+0x48], R3 ;  /* 0x00004803000085a7 */ /* 0x000ea400080010ff */
[----:B--23--:R-:W-:Y:S05]  /*4420*/  @P0 EXIT ;  /* 0x000000000000094d */ /* 0x00cfea0003800000 */
[----:B------:R-:W-:Y:S05]  /*4430*/  BRA `(.L_x_76) ;  /* 0xfffffffc00e87947 */ /* 0x000fea000383ffff */
.L_x_67:
[----:B------:R-:W-:-:S06]  /*4440*/  UISETP.GE.AND UP1, UPT, UR8, 0x4, UPT ;  /* 0x000000040800788c */ /* 0x000fcc000bf26270 */
[----:B------:R-:W-:-:S13]  /*4450*/  PLOP3.LUT P0, PT, PT, PT, UP1, 0x80, 0x8 ;  /* 0x000000000008781c */ /* 0x000fda0003f0f018 */
[----:B------:R-:W-:Y:S05]  /*4460*/  @!P0 EXIT ;  /* 0x000000000000894d */ /* 0x000fea0003800000 */
[----:B------:R-:W-:Y:S01]  /*4470*/  BAR.SYNC.DEFER_BLOCKING 0x6, 0xa0 ;  /* 0x0182800000007b1d */ /* 0x000fe20000010000 */
[C---:B------:R-:W-:Y:S02]  /*4480*/  IMAD.SHL.U32 R3, R166.reuse, 0x40, RZ ;  /* 0x00000040a6037824 */ /* 0x040fe400078e00ff */
[----:B------:R-:W-:Y:S02]  /*4490*/  HFMA2 R76, -RZ, RZ, 0, 0 ;  /* 0x00000000ff4c7431 */ /* 0x000fe400000001ff */
[C---:B------:R-:W-:Y:S01]  /*44a0*/  IMAD.SHL.U32 R168, R166.reuse, 0x8, RZ ;  /* 0x00000008a6a87824 */ /* 0x040fe200078e00ff */
[----:B------:R-:W-:Y:S01]  /*44b0*/  CS2R R174, SRZ ;  /* 0x0000000000ae7805 */ /* 0x000fe2000001ff00 */
[----:B------:R-:W-:Y:S01]  /*44c0*/  IMAD.U32 R79, R166, 0x10000, RZ ;  /* 0x00010000a64f7824 */ /* 0x000fe200078e00ff */
[----:B------:R-:W-:Y:S01]  /*44d0*/  UMOV UR43, 0x400 ;  /* 0x00000400002b7882 */ /* 0x000fe20000000000 */
[----:B------:R-:W-:Y:S01]  /*44e0*/  LOP3.LUT R5, R3, 0x180, RZ, 0xc0, !PT ;  /* 0x0000018003057812 */ /* 0x000fe200078ec0ff */
[----:B------:R-:W-:Y:S01]  /*44f0*/  ULEA UR43, UR37, UR43, 0x18 ;  /* 0x0000002b252b7291 */ /* 0x000fe2000f8ec0ff */
[----:B------:R-:W1:Y:S01]  /*4500*/  LDC R167, c[0x0][0x370] ;  /* 0x0000dc00ffa77b82 */ /* 0x000e620000000800 */
[----:B------:R-:W-:Y:S01]  /*4510*/  LOP3.LUT R79, R79, 0x600000, RZ, 0xc0, !PT ;  /* 0x006000004f4f7812 */ /* 0x000fe200078ec0ff */
[----:B------:R-:W-:Y:S01]  /*4520*/  IMAD.MOV.U32 R181, RZ, RZ, RZ ;  /* 0x000000ffffb57224 */ /* 0x000fe200078e00ff */
[----:B------:R-:W-:Y:S01]  /*4530*/  LOP3.LUT R168, R5, 0x30, R168, 0xf8, !PT ;  /* 0x0000003005a87812 */ /* 0x000fe200078ef8a8 */
[----:B------:R-:W-:Y:S01]  /*4540*/  UIADD3 UR4, UPT, UPT, UR43, 0x2200, URZ ;  /* 0x000022002b047890 */ /* 0x000fe2000fffe0ff */
[----:B------:R-:W-:Y:S01]  /*4550*/  IMAD.MOV.U32 R173, RZ, RZ, RZ ;  /* 0x000000ffffad7224 */ /* 0x000fe200078e00ff */
[----:B------:R-:W2:Y:S01]  /*4560*/  LDCU.64 UR46, c[0x0][0x348] ;  /* 0x00006900ff2e77ac */ /* 0x000ea20008000a00 */
[----:B------:R-:W-:Y:S01]  /*4570*/  LOP3.LUT R168, R168, 0x1e40, R3, 0xf8, !PT ;  /* 0x00001e40a8a87812 */ /* 0x000fe200078ef803 */
[----:B------:R-:W4:Y:S01]  /*4580*/  LDC R74, c[0x0][0xb0c] ;  /* 0x0002c300ff4a7b82 */ /* 0x000f220000000800 */
[----:B------:R-:W-:Y:S01]  /*4590*/  IMAD.SHL.U32 R3, R166, 0x10, RZ ;  /* 0x00000010a6037824 */ /* 0x000fe200078e00ff */
[----:B------:R-:W-:Y:S01]  /*45a0*/  MOV R179, UR4 ;  /* 0x0000000400b37c02 */ /* 0x000fe20008000f00 */
[----:B------:R-:W1:Y:S03]  /*45b0*/  LDCU.64 UR38, c[0x0][0x888] ;  /* 0x00011100ff2677ac */ /* 0x000e660008000a00 */
[C---:B------:R-:W-:Y:S01]  /*45c0*/  LOP3.LUT R5, R3.reuse, 0x20, RZ, 0xc0, !PT ;  /* 0x0000002003057812 */ /* 0x040fe200078ec0ff */
[----:B------:R-:W3:Y:S01]  /*45d0*/  LDS R0, [UR43+0x110] ;  /* 0x0001102bff007984 */ /* 0x000ee20008000800 */
[----:B------:R-:W1:Y:S01]  /*45e0*/  LDC R170, c[0x0][0xb20] ;  /* 0x0002c800ffaa7b82 */ /* 0x000e620000000800 */
[----:B------:R-:W-:Y:S01]  /*45f0*/  LOP3.LUT R3, R3, 0x40, RZ, 0xc0, !PT ;  /* 0x0000004003037812 */ /* 0x000fe200078ec0ff */
[----:B------:R-:W-:-:S06]  /*4600*/  UIADD3 UR42, UPT, UPT, UR43, 0x200, URZ ;  /* 0x000002002b2a7890 */ /* 0x000fcc000fffe0ff */
[----:B------:R-:W1:Y:S08]  /*4610*/  LDC R73, c[0x0][0xb30] ;  /* 0x0002cc00ff497b82 */ /* 0x000e700000000800 */
[----:B------:R-:W1:Y:S08]  /*4620*/  LDC.64 R152, c[0x0][0xb10] ;  /* 0x0002c400ff987b82 */ /* 0x000e700000000a00 */
[----:B------:R-:W1:Y:S08]  /*4630*/  LDC.64 R70, c[0x0][0xb18] ;  /* 0x0002c600ff467b82 */ /* 0x000e700000000a00 */
[----:B------:R-:W1:Y:S01]  /*4640*/  LDC.64 R148, c[0x0][0x888] ;  /* 0x00022200ff947b82 */ /* 0x000e620000000a00 */
[----:B---3--:R-:W-:-:S07]  /*4650*/  IMAD.IADD R79, R0, 0x1, R79 ;  /* 0x00000001004f7824 */ /* 0x008fce00078e024f */
[----:B------:R-:W3:Y:S01]  /*4660*/  LDC.64 R68, c[0x0][0xb28] ;  /* 0x0002ca00ff447b82 */ /* 0x000ee20000000a00 */
[----:B------:R-:W-:-:S05]  /*4670*/  VIADD R0, R168, UR43 ;  /* 0x0000002ba8007c36 */ /* 0x000fca0008000000 */
[--C-:B------:R-:W-:Y:S02]  /*4680*/  IADD3 R178, PT, PT, -R5, 0x200, R0.reuse ;  /* 0x0000020005b27810 */ /* 0x100fe40007ffe100 */
[----:B------:R-:W1:Y:S01]  /*4690*/  LDC.64 R150, c[0x0][0x890] ;  /* 0x00022400ff967b82 */ /* 0x000e620000000a00 */
[----:B------:R-:W-:Y:S02]  /*46a0*/  IADD3 R177, PT, PT, -R3, 0x200, R0 ;  /* 0x0000020003b17810 */ /* 0x000fe40007ffe100 */
[----:B------:R-:W-:-:S05]  /*46b0*/  IMAD.IADD R176, R178, 0x1, -R3 ;  /* 0x00000001b2b07824 */ /* 0x000fca00078e0a03 */
[----:B------:R-:W1:Y:S08]  /*46c0*/  LDC.64 R146, c[0x0][0x8b0] ;  /* 0x00022c00ff927b82 */ /* 0x000e700000000a00 */
[----:B------:R-:W1:Y:S08]  /*46d0*/  LDC.64 R144, c[0x0][0x8a8] ;  /* 0x00022a00ff907b82 */ /* 0x000e700000000a00 */
[----:B--2-4-:R-:W1:Y:S02]  /*46e0*/  LDC R172, c[0x0][0x374] ;  /* 0x0000dd00ffac7b82 */ /* 0x014e640000000800 */
.L_x_94:
[C---:B------:R-:W-:Y:S02]  /*46f0*/  LEA R0, R181.reuse, UR43, 0x3 ;  /* 0x0000002bb5007c11 */ /* 0x040fe4000f8e18ff */
[----:B------:R-:W-:Y:S02]  /*4700*/  SHF.L.U32 R3, R174, 0x1f, RZ ;  /* 0x0000001fae037819 */ /* 0x000fe400000006ff */
[----:B------:R-:W-:Y:S02]  /*4710*/  LEA R16, R181, UR43, 0x4 ;  /* 0x0000002bb5107c11 */ /* 0x000fe4000f8e20ff */
[----:B--2---:R-:W2:Y:S02]  /*4720*/  SYNCS.PHASECHK.TRANS64.TRYWAIT P0, [R0+URZ+0x60], R3 ;  /* 0x00006003000075a7 */ /* 0x004ea400080011ff */
[----:B-12---:R-:W-:Y:S05]  /*4730*/  @!P0 BRA `(.L_x_77) ;  /* 0x0000002800608947 */ /* 0x006fea0003800000 */
.L_x_126:
[----:B------:R-:W4:Y:S01]  /*4740*/  LDC.64 R12, c[0x0][0xb10] ;  /* 0x0002c400ff0c7b82 */ /* 0x000f220000000a00 */
[----:B------:R-:W3:Y:S01]  /*4750*/  LDS.128 R16, [R16+0xf0] ;  /* 0x0000f00010107984 */ /* 0x000ee20000000c00 */
[----:B-1----:R-:W-:Y:S01]  /*4760*/  ISETP.NE.AND P1, PT, R73, 0x1, PT ;  /* 0x000000014900780c */ /* 0x002fe20003f25270 */
[----:B--2---:R-:W-:Y:S01]  /*4770*/  VIADD R0, R0, 0x70 ;  /* 0x0000007000007836 */ /* 0x004fe20000000000 */
[----:B------:R-:W-:Y:S04]  /*4780*/  ISETP.GE.AND P0, PT, R72, 0x1, PT ;  /* 0x000000014800780c */ /* 0x000fe80003f06270 */
[----:B------:R-:W1:Y:S01]  /*4790*/  LDC.64 R10, c[0x0][0xb18] ;  /* 0x0002c600ff0a7b82 */ /* 0x000e620000000a00 */
[----:B------:R-:W-:Y:S01]  /*47a0*/  PRMT R0, RZ, 0x654, R0 ;  /* 0x00000654ff007816 */ /* 0x000fe20000000000 */
[----:B------:R-:W-:Y:S01]  /*47b0*/  @!PT LDS RZ, [RZ] ;  /* 0x00000000fffff984 */ /* 0x000fe20000000800 */
[----:B------:R-:W-:Y:S01]  /*47c0*/  @!PT LDS RZ, [RZ] ;  /* 0x00000000fffff984 */ /* 0x000fe20000000800 */
[----:B------:R-:W-:Y:S01]  /*47d0*/  @!PT LDS RZ, [RZ] ;  /* 0x00000000fffff984 */ /* 0x000fe20000000800 */
[----:B------:R-:W-:Y:S01]  /*47e0*/  @!PT LDS RZ, [RZ] ;  /* 0x00000000fffff984 */ /* 0x000fe20000000800 */
[----:B------:R2:W-:Y:S06]  /*47f0*/  MEMBAR.ALL.CTA ;  /* 0x0000000000007992 */ /* 0x0005ec0000008000 */
[----:B--2---:R-:W2:Y:S01]  /*4800*/  FENCE.VIEW.ASYNC.S ;  /* 0x00000000000073c6 */ /* 0x004ea20000000000 */
[----:B------:R-:W1:Y:S08]  /*4810*/  @!P1 LDC R14, c[0x0][0xb20] ;  /* 0x0002c800ff0e9b82 */ /* 0x000e700000000800 */
[----:B------:R-:W1:Y:S01]  /*4820*/  @!P1 LDC R9, c[0x0][0xb0c] ;  /* 0x0002c300ff099b82 */ /* 0x000e620000000800 */
[----:B--2---:R2:W-:Y:S01]  /*4830*/  SYNCS.ARRIVE.TRANS64.RED.A1T0 RZ, [R0+URZ], RZ ;  /* 0x000000ff00ff79a7 */ /* 0x0045e200081004ff */
[----:B---3--:R-:W-:Y:S04]  /*4840*/  LOP3.LUT P4, RZ, R18, 0x1, RZ, 0xc0, !PT ;  /* 0x0000000112ff7812 */ /* 0x008fe8000788c0ff */
[----:B------:R-:W-:Y:S09]  /*4850*/  P2R R180, PR, RZ, 0x10 ;  /* 0x00000010ffb47803 */ /* 0x000ff20000000000 */
[----:B------:R-:W-:Y:S02]  /*4860*/  @P4 MOV R77, R16 ;  /* 0x00000010004d4202 */ /* 0x000fe40000000f00 */
[----:B------:R-:W-:Y:S01]  /*4870*/  @P4 LOP3.LUT R75, R17, 0xffff, RZ, 0xc0, !PT ;  /* 0x0000ffff114b4812 */ /* 0x000fe200078ec0ff */
[----:B--2-4-:R-:W-:Y:S06]  /*4880*/  @!P0 BRA `(.L_x_78) ;  /* 0x0000000000a48947 */ /* 0x014fec0003800000 */
[----:B------:R-:W-:Y:S01]  /*4890*/  IMAD.HI.U32 R21, R172, R71, RZ ;  /* 0x00000047ac157227 */ /* 0x000fe200078e00ff */
[----:B------:R-:W-:Y:S02]  /*48a0*/  ISETP.NE.AND P0, PT, R70, 0x1, PT ;  /* 0x000000014600780c */ /* 0x000fe40003f05270 */
[----:B------:R-:W-:Y:S01]  /*48b0*/  ISETP.NE.AND P2, PT, R72, 0x1, PT ;  /* 0x000000014800780c */ /* 0x000fe20003f45270 */
[----:B------:R-:W-:Y:S01]  /*48c0*/  IMAD.HI.U32 R20, R167, R152, RZ ;  /* 0x00000098a7147227 */ /* 0x000fe200078e00ff */
[----:B------:R-:W-:Y:S02]  /*48d0*/  SHF.R.U32.HI R21, RZ, R170, R21 ;  /* 0x000000aaff157219 */ /* 0x000fe40000011615 */
[----:B------:R-:W-:Y:S01]  /*48e0*/  ISETP.NE.AND P3, PT, R74, 0x1, PT ;  /* 0x000000014a00780c */ /* 0x000fe20003f65270 */
[----:B------:R-:W-:Y:S01]  /*48f0*/  IMAD.HI.U32 R24, R77, R152, RZ ;  /* 0x000000984d187227 */ /* 0x000fe200078e00ff */
[----:B------:R-:W-:Y:S02]  /*4900*/  SHF.R.U32.HI R20, RZ, R153, R20 ;  /* 0x00000099ff147219 */ /* 0x000fe40000011614 */
[----:B------:R-:W-:Y:S01]  /*4910*/  SEL R3, R172, R21, !P0 ;  /* 0x00000015ac037207 */ /* 0x000fe20004000000 */
[----:B------:R-:W-:Y:S01]  /*4920*/  IMAD.HI.U32 R21, R75, R71, RZ ;  /* 0x000000474b157227 */ /* 0x000fe200078e00ff */
[----:B------:R-:W-:Y:S02]  /*4930*/  SEL R7, R167, R20, !P3 ;  /* 0x00000014a7077207 */ /* 0x000fe40005800000 */
[----:B------:R-:W-:Y:S01]  /*4940*/  SHF.R.U32.HI R24, RZ, R153, R24 ;  /* 0x00000099ff187219 */ /* 0x000fe20000011618 */
[-C--:B------:R-:W-:Y:S04]  /*4950*/  IMAD.HI.U32 R20, R3, R68.reuse, RZ ;  /* 0x0000004403147227 */ /* 0x080fe800078e00ff */
[----:B------:R-:W-:Y:S01]  /*4960*/  IMAD.HI.U32 R22, R7, R68, RZ ;  /* 0x0000004407167227 */ /* 0x000fe200078e00ff */
[-C--:B------:R-:W-:Y:S02]  /*4970*/  @P2 SHF.R.U32.HI R3, RZ, R69.reuse, R20 ;  /* 0x00000045ff032219 */ /* 0x080fe40000011614 */
[----:B------:R-:W-:Y:S02]  /*4980*/  SHF.R.U32.HI R20, RZ, R170, R21 ;  /* 0x000000aaff147219 */ /* 0x000fe40000011615 */
[----:B------:R-:W-:Y:S01]  /*4990*/  @P2 SHF.R.U32.HI R7, RZ, R69, R22 ;  /* 0x00000045ff072219 */ /* 0x000fe20000011616 */
[C---:B------:R-:W-:Y:S01]  /*49a0*/  IMAD R2, R72.reuse, R3, RZ ;  /* 0x0000000348027224 */ /* 0x040fe200078e02ff */
[----:B------:R-:W-:Y:S02]  /*49b0*/  SEL R5, R75, R20, !P0 ;  /* 0x000000144b057207 */ /* 0x000fe40004000000 */
[----:B------:R-:W-:Y:S01]  /*49c0*/  SEL R3, R77, R24, !P3 ;  /* 0x000000184d037207 */ /* 0x000fe20005800000 */
[----:B------:R-:W-:Y:S01]  /*49d0*/  IMAD R4, R72, R7, RZ ;  /* 0x0000000748047224 */ /* 0x000fe200078e02ff */
[C---:B------:R-:W-:Y:S01]  /*49e0*/  ISETP.GE.AND P0, PT, R5.reuse, R2, PT ;  /* 0x000000020500720c */ /* 0x040fe20003f06270 */
[----:B------:R-:W-:Y:S03]  /*49f0*/  IMAD.HI.U32 R6, R5, R68, RZ ;  /* 0x0000004405067227 */ /* 0x000fe600078e00ff */
[----:B------:R-:W-:Y:S01]  /*4a00*/  ISETP.GE.OR P0, PT, R3, R4, P0 ;  /* 0x000000040300720c */ /* 0x000fe20000706670 */
[----:B------:R-:W-:Y:S01]  /*4a10*/  IMAD.MOV R4, RZ, RZ, -R3 ;  /* 0x000000ffff047224 */ /* 0x000fe200078e0a03 */
[-C--:B------:R-:W-:Y:S03]  /*4a20*/  SHF.R.U32.HI R6, RZ, R69.reuse, R6 ;  /* 0x00000045ff067219 */ /* 0x080fe60000011606 */
[----:B------:R-:W-:Y:S01]  /*4a30*/  IMAD R77, R74, R4, R77 ;  /* 0x000000044a4d7224 */ /* 0x000fe200078e024d */
[----:B------:R-:W-:Y:S05]  /*4a40*/  SEL R15, R5, R6, !P2 ;  /* 0x00000006050f7207 */ /* 0x000fea0005000000 */
[----:B------:R-:W-:Y:S02]  /*4a50*/  IMAD.MOV R6, RZ, RZ, -R15 ;  /* 0x000000ffff067224 */ /* 0x000fe400078e0a0f */
[C---:B------:R-:W-:Y:S04]  /*4a60*/  @!P0 IMAD.HI.U32 R2, R3.reuse, R68, RZ ;  /* 0x0000004403028227 */ /* 0x040fe800078e00ff */
[----:B------:R-:W-:Y:S01]  /*4a70*/  IMAD R6, R72, R6, R5 ;  /* 0x0000000648067224 */ /* 0x000fe200078e0205 */
[----:B------:R-:W-:Y:S04]  /*4a80*/  @!P0 SHF.R.U32.HI R2, RZ, R69, R2 ;  /* 0x00000045ff028219 */ /* 0x000fe80000011602 */
[----:B------:R-:W-:Y:S02]  /*4a90*/  @!P0 SEL R0, R3, R2, !P2 ;  /* 0x0000000203008207 */ /* 0x000fe40005000000 */
[----:B------:R-:W-:Y:S02]  /*4aa0*/  IADD3 R2, PT, PT, -R5, RZ, RZ ;  /* 0x000000ff05027210 */ /* 0x000fe40007ffe1ff */
[----:B------:R-:W-:Y:S01]  /*4ab0*/  @!P0 IADD3 R8, PT, PT, R15, -R0, RZ ;  /* 0x800000000f088210 */ /* 0x000fe20007ffe0ff */
[----:B------:R-:W-:Y:S02]  /*4ac0*/  @!P0 IMAD R0, R7, R6, R0 ;  /* 0x0000000607008224 */ /* 0x000fe400078e0200 */
[----:B------:R-:W-:Y:S02]  /*4ad0*/  IMAD R75, R70, R2, R75 ;  /* 0x00000002464b7224 */ /* 0x000fe400078e024b */
[----:B------:R-:W-:Y:S02]  /*4ae0*/  @!P0 IMAD R5, R8, R72, R3 ;  /* 0x0000004808058224 */ /* 0x000fe400078e0203 */
[----:B------:R-:W-:Y:S04]  /*4af0*/  @!P0 IMAD.MOV.U32 R3, RZ, RZ, R0 ;  /* 0x000000ffff038224 */ /* 0x000fe800078e0000 */
[----:B------:R-:W-:Y:S02]  /*4b00*/  IMAD R77, R3, R74, R77 ;  /* 0x0000004a034d7224 */ /* 0x000fe400078e024d */
[----:B------:R-:W-:Y:S07]  /*4b10*/  IMAD R75, R5, R70, R75 ;  /* 0x00000046054b7224 */ /* 0x000fee00078e024b */
.L_x_78:
[----:B------:R-:W-:Y:S01]  /*4b20*/  @!P1 IMAD.HI.U32 R0, R77, R12, RZ ;  /* 0x0000000c4d009227 */ /* 0x000fe200078e00ff */
[----:B-1----:R-:W-:Y:S01]  /*4b30*/  @!P1 ISETP.NE.AND P0, PT, R10, 0x1, PT ;  /* 0x000000010a00980c */ /* 0x002fe20003f05270 */
[----:B------:R-:W-:Y:S01]  /*4b40*/  ULOP3.LUT UP0, URZ, UR42, 0x1b0, URZ, 0xc0, !UPT ;  /* 0x000001b02aff7892 */ /* 0x000fe2000f80c0ff */
[----:B------:R-:W-:Y:S01]  /*4b50*/  @!P1 ISETP.NE.AND P2, PT, R9, 0x1, PT ;  /* 0x000000010900980c */ /* 0x000fe20003f45270 */
[----:B------:R-:W-:Y:S01]  /*4b60*/  @!P1 IMAD.HI.U32 R3, R75, R11, RZ ;  /* 0x0000000b4b039227 */ /* 0x000fe200078e00ff */
[----:B------:R-:W-:Y:S02]  /*4b70*/  @!P1 SHF.R.U32.HI R0, RZ, R13, R0 ;  /* 0x0000000dff009219 */ /* 0x000fe40000011600 */
[----:B------:R-:W-:Y:S01]  /*4b80*/  @P4 SHF.R.U32.HI R171, RZ, 0x10, R17 ;  /* 0x00000010ffab4819 */ /* 0x000fe20000011611 */
[----:B------:R-:W-:Y:S01]  /*4b90*/  VIADD R181, R181, 0x1 ;  /* 0x00000001b5b57836 */ /* 0x000fe20000000000 */
[----:B------:R-:W-:Y:S02]  /*4ba0*/  @!P1 SHF.R.U32.HI R2, RZ, R14, R3 ;  /* 0x0000000eff029219 */ /* 0x000fe40000011603 */
[----:B------:R-:W-:Y:S02]  /*4bb0*/  @!P1 SEL R3, R77, R0, !P2 ;  /* 0x000000004d039207 */ /* 0x000fe40005000000 */
[----:B------:R-:W-:Y:S05]  /*4bc0*/  @!P1 SEL R2, R75, R2, !P0 ;  /* 0x000000024b029207 */ /* 0x000fea0004000000 */
[----:B------:R-:W-:Y:S02]  /*4bd0*/  @!P1 IMAD.IADD R0, R2, 0x1, -R3 ;  /* 0x0000000102009824 */ /* 0x000fe400078e0a03 */
[----:B------:R-:W-:Y:S02]  /*4be0*/  @!P1 IMAD.IADD R2, R3, 0x1, -R2 ;  /* 0x0000000103029824 */ /* 0x000fe400078e0a02 */
[----:B------:R-:W-:Y:S02]  /*4bf0*/  @!P1 IMAD R77, R0, R9, R77 ;  /* 0x00000009004d9224 */ /* 0x000fe400078e024d */
[----:B------:R-:W-:Y:S01]  /*4c00*/  @!P1 IMAD R75, R2, R10, R75 ;  /* 0x0000000a024b9224 */ /* 0x000fe200078e024b */
[----:B------:R-:W-:Y:S06]  /*4c10*/  BRA.U !UP0, `(.L_x_79) ;  /* 0x0000000108407547 */ /* 0x000fec000b800000 */
[----:B------:R-:W1:Y:S01]  /*4c20*/  LDCU.64 UR8, c[0x4][0x80] ;  /* 0x01001000ff0877ac */ /* 0x000e620008000a00 */
[----:B------:R-:W-:Y:S01]  /*4c30*/  MOV R3, 0x0 ;  /* 0x0000000000037802 */ /* 0x000fe20000000f00 */
[----:B------:R-:W-:Y:S02]  /*4c40*/  HFMA2 R12, -RZ, RZ, 0, 5.9604644775390625e-08 ;  /* 0x00000001ff0c7431 */ /* 0x000fe400000001ff */
[----:B------:R-:W-:Y:S02]  /*4c50*/  IMAD.MOV.U32 R8, RZ, RZ, 0x70 ;  /* 0x00000070ff087424 */ /* 0x000fe400078e00ff */
[----:B------:R-:W-:Y:S01]  /*4c60*/  IMAD.MOV.U32 R13, RZ, RZ, RZ ;  /* 0x000000ffff0d7224 */ /* 0x000fe200078e00ff */
[----:B------:R-:W2:Y:S01]  /*4c70*/  LDCU.64 UR6, c[0x4][0x88] ;  /* 0x01001100ff0677ac */ /* 0x000ea20008000a00 */
[----:B------:R-:W3:Y:S01]  /*4c80*/  LDC.64 R2, c[0x4][R3] ;  /* 0x0100000003027b82 */ /* 0x000ee20000000a00 */
[----:B------:R-:W4:Y:S01]  /*4c90*/  LDCU.64 UR4, c[0x4][0x8] ;  /* 0x01000100ff0477ac */ /* 0x000f220008000a00 */
[----:B-1----:R-:W-:Y:S01]  /*4ca0*/  MOV R5, UR9 ;  /* 0x0000000900057c02 */ /* 0x002fe20008000f00 */
[----:B------:R-:W-:Y:S01]  /*4cb0*/  IMAD.U32 R4, RZ, RZ, UR8 ;  /* 0x00000008ff047e24 */ /* 0x000fe2000f8e00ff */
[----:B--2---:R-:W-:Y:S01]  /*4cc0*/  MOV R7, UR7 ;  /* 0x0000000700077c02 */ /* 0x004fe20008000f00 */
[----:B------:R-:W-:Y:S01]  /*4cd0*/  IMAD.U32 R6, RZ, RZ, UR6 ;  /* 0x00000006ff067e24 */ /* 0x000fe2000f8e00ff */
[----:B----4-:R-:W-:Y:S01]  /*4ce0*/  MOV R11, UR5 ;  /* 0x00000005000b7c02 */ /* 0x010fe20008000f00 */
[----:B------:R-:W-:Y:S02]  /*4cf0*/  IMAD.U32 R10, RZ, RZ, UR4 ;  /* 0x00000004ff0a7e24 */ /* 0x000fe4000f8e00ff */
[----:B------:R-:W-:Y:S07]  /*4d00*/  LEPC R20, `(.L_x_79) ;  /* 0x000000001014794e */ /* 0x000fee0000000000 */
[----:B---3-5:R-:W-:Y:S05]  /*4d10*/  CALL.ABS.NOINC R2 ;  /* 0x0000000002007343 */ /* 0x028fea0003c00000 */
.L_x_79:
[----:B------:R-:W-:Y:S01]  /*4d20*/  LOP3.LUT P0, RZ, R179, 0x1b0, RZ, 0xc0, !PT ;  /* 0x000001b0b3ff7812 */ /* 0x000fe2000780c0ff */
[----:B------:R-:W-:Y:S11]  /*4d30*/  BSSY.RECONVERGENT B6, `(.L_x_80) ;  /* 0x0000013000067945 */ /* 0x000ff60003800200 */
[----:B------:R-:W-:Y:S01]  /*4d40*/  @!UPT UIADD3 URZ, UPT, UPT, URZ, URZ, URZ ;  /* 0x000000fffffff290 */ /* 0x000fe2000fffe0ff */
[----:B------:R-:W-:Y:S05]  /*4d50*/  @!P0 BRA `(.L_x_81) ;  /* 0x0000000000408947 */ /* 0x000fea0003800000 */
        /* <DEDUP_REMOVED lines=16> */
.L_x_81:
[----:B------:R-:W-:Y:S05]  /*4e60*/  BSYNC.RECONVERGENT B6 ;  /* 0x0000000000067941 */ /* 0x000fea0003800200 */
.L_x_80:
[----:B------:R-:W-:Y:S01]  /*4e70*/  ISETP.NE.U32.AND P3, PT, R150, RZ, PT ;  /* 0x000000ff9600720c */ /* 0x000fe20003f65070 */
[----:B------:R-:W-:Y:S01]  /*4e80*/  UISETP.NE.AND UP1, UPT, UR44, URZ, UPT ;  /* 0x000000ff2c00728c */ /* 0x000fe2000bf25270 */
[----:B------:R-:W-:Y:S02]  /*4e90*/  ISETP.NE.U32.AND P4, PT, R146, RZ, PT ;  /* 0x000000ff9200720c */ /* 0x000fe40003f85070 */
[----:B------:R-:W-:Y:S02]  /*4ea0*/  ISETP.NE.AND.EX P3, PT, R151, RZ, PT, P3 ;  /* 0x000000ff9700720c */ /* 0x000fe40003f65330 */
[----:B------:R-:W-:Y:S02]  /*4eb0*/  PLOP3.LUT P1, PT, PT, PT, PT, 0x8, 0x80 ;  /* 0x000000000080781c */ /* 0x000fe40003f2e170 */
[----:B------:R-:W-:Y:S02]  /*4ec0*/  PLOP3.LUT P0, PT, PT, PT, UP1, 0x80, 0x8 ;  /* 0x000000000008781c */ /* 0x000fe40003f0f018 */
[----:B------:R-:W-:Y:S02]  /*4ed0*/  ISETP.NE.AND.EX P4, PT, R147, RZ, PT, P4 ;  /* 0x000000ff9300720c */ /* 0x000fe40003f85340 */
[----:B------:R-:W1:Y:S09]  /*4ee0*/  @UP1 LDCU.64 UR4, c[0x0][0x888] ;  /* 0x00011100ff0417ac */ /* 0x000e720008000a00 */
[----:B------:R-:W-:Y:S01]  /*4ef0*/  @P0 PLOP3.LUT P1, PT, P3, PT, PT, 0x80, 0x8 ;  /* 0x000000000008081c */ /* 0x000fe20001f2f070 */
[----:B-1----:R-:W-:Y:S04]  /*4f00*/  @UP1 UISETP.NE.U32.AND UP0, UPT, UR4, URZ, UPT ;  /* 0x000000ff0400128c */ /* 0x002fe8000bf05070 */
[----:B------:R-:W-:Y:S04]  /*4f10*/  @UP1 UISETP.NE.AND.EX UP0, UPT, UR5, URZ, UPT, UP0 ;  /* 0x000000ff0500128c */ /* 0x000fe8000bf05300 */
[----:B------:R-:W-:Y:S01]  /*4f20*/  @UP1 USEL UR4, URZ, 0xffffffff, UP0 ;  /* 0xffffffffff041887 */ /* 0x000fe20008000000 */
[----:B------:R-:W-:Y:S11]  /*4f30*/  @!P3 BRA `(.L_x_82) ;  /* 0x00000000002cb947 */ /* 0x000ff60003800000 */
[----:B------:R-:W-:Y:S01]  /*4f40*/  ISETP.NE.U32.AND P2, PT, R148, RZ, PT ;  /* 0x000000ff9400720c */ /* 0x000fe20003f45070 */
[----:B------:R-:W-:Y:S03]  /*4f50*/  IMAD.MOV.U32 R164, RZ, RZ, 0x1 ;  /* 0x00000001ffa47424 */ /* 0x000fe600078e00ff */
[----:B------:R-:W-:Y:S11]  /*4f60*/  ISETP.NE.AND.EX P2, PT, R149, RZ, PT, P2 ;  /* 0x000000ff9500720c */ /* 0x000ff60003f45320 */
[----:B------:R-:W-:Y:S02]  /*4f70*/  @!UPT UIADD3 URZ, UPT, UPT, URZ, URZ, URZ ;  /* 0x000000fffffff290 */ /* 0x000fe4000fffe0ff */
[----:B------:R-:W1:Y:S01]  /*4f80*/  @P2 LDC.64 R2, c[0x0][0x888] ;  /* 0x00022200ff022b82 */ /* 0x000e620000000a00 */
[----:B------:R-:W-:Y:S04]  /*4f90*/  @P2 IMAD R0, R150, UR36, RZ ;  /* 0x0000002496002c24 */ /* 0x000fe8000f8e02ff */
[----:B-1----:R-:W-:Y:S04]  /*4fa0*/  @P2 IMAD.WIDE R2, R0, 0x4, R2 ;  /* 0x0000000400022825 */ /* 0x002fe800078e0202 */
[----:B------:R-:W-:Y:S01]  /*4fb0*/  HFMA2 R0, -RZ, RZ, 0, 5.9604644775390625e-08 ;  /* 0x00000001ff007431 */ /* 0x000fe200000001ff */
[----:B-----5:R1:W5:Y:S04]  /*4fc0*/  @P2 LDG.E R81, desc[UR40][R2.64] ;  /* 0x0000002802512981 */ /* 0x020368000c1e1900 */
[----:B------:R-:W-:Y:S01]  /*4fd0*/  @!P2 PRMT R164, R0, 0x7610, R164 ;  /* 0x0000761000a4a816 */ /* 0x000fe200000000a4 */
[----:B-1----:R-:W2:Y:S06]  /*4fe0*/  @!P2 LDC R81, c[0x0][0x880] ;  /* 0x00022000ff51ab82 */ /* 0x002eac0000000800 */
.L_x_82:
[----:B------:R-:W-:Y:S05]  /*4ff0*/  @!P4 BRA `(.L_x_83) ;  /* 0x000000000020c947 */ /* 0x000fea0003800000 */
[----:B------:R-:W-:Y:S04]  /*5000*/  ISETP.NE.U32.AND P2, PT, R144, RZ, PT ;  /* 0x000000ff9000720c */ /* 0x000fe80003f45070 */
[----:B------:R-:W-:Y:S11]  /*5010*/  ISETP.NE.AND.EX P2, PT, R145, RZ, PT, P2 ;  /* 0x000000ff9100720c */ /* 0x000ff60003f45320 */
[----:B------:R-:W-:Y:S02]  /*5020*/  @!UPT UIADD3 URZ, UPT, UPT, URZ, URZ, URZ ;  /* 0x000000fffffff290 */ /* 0x000fe4000fffe0ff */
[----:B------:R-:W1:Y:S01]  /*5030*/  @P2 LDC.64 R2, c[0x0][0x8a8] ;  /* 0x00022a00ff022b82 */ /* 0x000e620000000a00 */
[----:B------:R-:W-:Y:S04]  /*5040*/  @P2 IMAD R0, R146, UR36, RZ ;  /* 0x0000002492002c24 */ /* 0x000fe8000f8e02ff */
[----:B-1----:R-:W-:Y:S05]  /*5050*/  @P2 IMAD.WIDE R2, R0, 0x4, R2 ;  /* 0x0000000400022825 */ /* 0x002fea00078e0202 */
[----:B-----5:R1:W5:Y:S02]  /*5060*/  @P2 LDG.E R78, desc[UR40][R2.64] ;  /* 0x00000028024e2981 */ /* 0x020364000c1e1900 */
[----:B-1----:R-:W3:Y:S02]  /*5070*/  @!P2 LDC R78, c[0x0][0x8a0] ;  /* 0x00022800ff4eab82 */ /* 0x002ee40000000800 */
.L_x_83:
[----:B--2--5:R-:W-:Y:S01]  /*5080*/  @P0 FSETP.NEU.AND P4, PT, R81, RZ, PT ;  /* 0x000000ff5100020b */ /* 0x024fe20003f8d000 */
[----:B------:R-:W-:Y:S01]  /*5090*/  IMAD.U32 R0, RZ, RZ, UR4 ;  /* 0x00000004ff007e24 */ /* 0x000fe2000f8e00ff */
[----:B------:R-:W-:Y:S01]  /*50a0*/  @P0 LOP3.LUT P2, RZ, R164, 0xff, RZ, 0xc0, !PT ;  /* 0x000000ffa4ff0812 */ /* 0x000fe2000784c0ff */
[----:B------:R-:W-:Y:S01]  /*50b0*/  BSSY B1, `(.L_x_84) ;  /* 0x000003d000017945 */ /* 0x000fe20003800000 */
[----:B------:R-:W-:Y:S01]  /*50c0*/  @P0 SEL R3, RZ, 0xffffffff, P4 ;  /* 0xffffffffff030807 */ /* 0x000fe20002000000 */
[C---:B------:R-:W-:Y:S01]  /*50d0*/  IMAD R64, R76.reuse, 0x40, R79 ;  /* 0x000000404c407824 */ /* 0x040fe200078e024f */
[----:B------:R-:W-:Y:S02]  /*50e0*/  LEA R156, R76, UR43, 0x3 ;  /* 0x0000002b4c9c7c11 */ /* 0x000fe4000f8e18ff */
[----:B------:R-:W-:Y:S02]  /*50f0*/  CS2R R86, SRZ ;  /* 0x0000000000567805 */ /* 0x000fe4000001ff00 */
[----:B------:R-:W-:Y:S02]  /*5100*/  @P1 SEL R3, R0, R3, !P2 ;  /* 0x0000000300031207 */ /* 0x000fe40005000000 */
[----:B------:R-:W-:Y:S02]  /*5110*/  CS2R R84, SRZ ;  /* 0x0000000000547805 */ /* 0x000fe4000001ff00 */
[----:B------:R-:W-:Y:S02]  /*5120*/  SHF.L.U32 R5, R175, 0x1f, RZ ;  /* 0x0000001faf057819 */ /* 0x000fe400000006ff */
[----:B------:R-:W-:Y:S02]  /*5130*/  CS2R R90, SRZ ;  /* 0x00000000005a7805 */ /* 0x000fe4000001ff00 */
[----:B------:R-:W-:Y:S02]  /*5140*/  @P0 LOP3.LUT R3, R3, 0x1, RZ, 0xc0, !PT ;  /* 0x0000000103030812 */ /* 0x000fe400078ec0ff */
[----:B------:R-:W-:Y:S02]  /*5150*/  CS2R R88, SRZ ;  /* 0x0000000000587805 */ /* 0x000fe4000001ff00 */
[----:B------:R-:W-:Y:S02]  /*5160*/  PLOP3.LUT P5, PT, PT, PT, PT, 0x8, 0x80 ;  /* 0x000000000080781c */ /* 0x000fe40003fae170 */
[----:B------:R-:W-:Y:S02]  /*5170*/  CS2R R98, SRZ ;  /* 0x0000000000627805 */ /* 0x000fe4000001ff00 */
[----:B------:R-:W-:Y:S02]  /*5180*/  ISETP.NE.U32.OR P1, PT, R3, 0x1, !P0 ;  /* 0x000000010300780c */ /* 0x000fe40004725470 */
[----:B------:R-:W-:Y:S02]  /*5190*/  CS2R R96, SRZ ;  /* 0x0000000000607805 */ /* 0x000fe4000001ff00 */
[----:B------:R-:W-:Y:S02]  /*51a0*/  CS2R R94, SRZ ;  /* 0x00000000005e7805 */ /* 0x000fe4000001ff00 */
[----:B------:R-:W-:Y:S07]  /*51b0*/  CS2R R92, SRZ ;  /* 0x00000000005c7805 */ /* 0x000fee000001ff00 */
[----:B------:R-:W-:Y:S04]  /*51c0*/  @P1 SHF.L.U32 R2, R173, 0x1f, RZ ;  /* 0x0000001fad021819 */ /* 0x000fe800000006ff */
[----:B------:R-:W1:Y:S01]  /*51d0*/  @P1 SYNCS.PHASECHK.TRANS64.TRYWAIT P0, [UR43+0x40], R2 ;  /* 0x00004002ff0015a7 */ /* 0x000e62000800112b */
[----:B------:R2:W4:Y:S01]  /*51e0*/  SYNCS.PHASECHK.TRANS64.TRYWAIT P4, [R156+URZ+0x80], R5 ;  /* 0x000080059c0075a7 */ /* 0x00052200080811ff */
[----:B-1----:R-:W-:Y:S01]  /*51f0*/  @P1 PLOP3.LUT P5, PT, P0, PT, PT, 0x8, 0x80 ;  /* 0x000000000080181c */ /* 0x002fe200007ae170 */
[----:B------:R-:W-:Y:S01]  /*5200*/  @!UPT UIADD3 URZ, UPT, UPT, URZ, URZ, URZ ;  /* 0x000000fffffff290 */ /* 0x000fe2000fffe0ff */
[----:B--2-4-:R-:W-:Y:S11]  /*5210*/  @!P1 BRA `(.L_x_85) ;  /* 0x0000000000989947 */ /* 0x014ff60003800000 */
[----:B------:R-:W-:Y:S01]  /*5220*/  ISETP.NE.U32.AND P0, PT, RZ, UR38, PT ;  /* 0x00000026ff007c0c */ /* 0x000fe2000bf05070 */
[----:B------:R-:W-:Y:S01]  /*5230*/  BSSY B0, `(.L_x_86) ;  /* 0x0000016000007945 */ /* 0x000fe20003800000 */
[----:B------:R-:W-:Y:S02]  /*5240*/  FSETP.NEU.AND P2, PT, R81, RZ, PT ;  /* 0x000000ff5100720b */ /* 0x000fe40003f4d000 */
[----:B------:R-:W-:Y:S02]  /*5250*/  CS2R R94, SRZ ;  /* 0x00000000005e7805 */ /* 0x000fe4000001ff00 */
[----:B------:R-:W-:Y:S02]  /*5260*/  ISETP.NE.AND.EX P0, PT, RZ, UR39, PT, P0 ;  /* 0x00000027ff007c0c */ /* 0x000fe4000bf05300 */
[----:B------:R-:W-:Y:S02]  /*5270*/  CS2R R92, SRZ ;  /* 0x00000000005c7805 */ /* 0x000fe4000001ff00 */
[----:B------:R-:W-:Y:S02]  /*5280*/  LOP3.LUT P1, RZ, R164, 0xff, RZ, 0xc0, !PT ;  /* 0x000000ffa4ff7812 */ /* 0x000fe4000782c0ff */
[----:B------:R-:W-:Y:S02]  /*5290*/  CS2R R98, SRZ ;  /* 0x0000000000627805 */ /* 0x000fe4000001ff00 */
[----:B------:R-:W-:Y:S02]  /*52a0*/  SEL R0, RZ, 0xffffffff, P2 ;  /* 0xffffffffff007807 */ /* 0x000fe40001000000 */
[----:B------:R-:W-:Y:S02]  /*52b0*/  CS2R R96, SRZ ;  /* 0x0000000000607805 */ /* 0x000fe4000001ff00 */
[----:B------:R-:W-:Y:S02]  /*52c0*/  SEL R3, RZ, 0xffffffff, P0 ;  /* 0xffffffffff037807 */ /* 0x000fe40000000000 */
[----:B------:R-:W-:Y:S02]  /*52d0*/  CS2R R90, SRZ ;  /* 0x00000000005a7805 */ /* 0x000fe4000001ff00 */
[----:B------:R-:W-:Y:S02]  /*52e0*/  CS2R R88, SRZ ;  /* 0x0000000000587805 */ /* 0x000fe4000001ff00 */
[----:B------:R-:W-:Y:S02]  /*52f0*/  CS2R R86, SRZ ;  /* 0x0000000000567805 */ /* 0x000fe4000001ff00 */
[----:B------:R-:W-:Y:S02]  /*5300*/  @P3 SEL R0, R3, R0, !P1 ;  /* 0x0000000003003207 */ /* 0x000fe40004800000 */
[----:B------:R-:W-:Y:S02]  /*5310*/  CS2R R84, SRZ ;  /* 0x0000000000547805 */ /* 0x000fe4000001ff00 */
[----:B------:R-:W-:Y:S04]  /*5320*/  LOP3.LUT R0, R0, 0x1, RZ, 0xc0, !PT ;  /* 0x0000000100007812 */ /* 0x000fe800078ec0ff */
[----:B------:R-:W-:Y:S01]  /*5330*/  ISETP.NE.U32.AND P0, PT, R0, 0x1, PT ;  /* 0x000000010000780c */ /* 0x000fe20003f05070 */
[----:B------:R-:W-:Y:S01]  /*5340*/  @!UPT UIADD3 URZ, UPT, UPT, URZ, URZ, URZ ;  /* 0x000000fffffff290 */ /* 0x000fe2000fffe0ff */
[----:B------:R-:W-:Y:S11]  /*5350*/  @!P5 BRA `(.L_x_87) ;  /* 0x00000000000cd947 */ /* 0x000ff60003800000 */
[----:B------:R-:W-:Y:S04]  /*5360*/  SHF.L.U32 R3, R173, 0x1f, RZ ;  /* 0x0000001fad037819 */ /* 0x000fe800000006ff */
[----:B------:R-:W1:Y:S02]  /*5370*/  SYNCS.PHASECHK.TRANS64.TRYWAIT P1, [UR43+0x40], R3 ;  /* 0x00004003ff0075a7 */ /* 0x000e64000802112b */
[----:B-1----:R-:W-:Y:S05]  /*5380*/  @!P1 BRA `(.L_x_88) ;  /* 0x0000001c00609947 */ /* 0x002fea0003800000 */
.L_x_87:
[----:B------:R-:W-:Y:S05]  /*5390*/  BSYNC B0 ;  /* 0x0000000000007941 */ /* 0x000fea0003800000 */
.L_x_86:
[----:B------:R2:W4:Y:S01]  /*53a0*/  @P0 LDS.128 R92, [R168+UR43+0x200] ;  /* 0x0002002ba85c0984 */ /* 0x0005220008000c00 */
[----:B------:R-:W-:Y:S01]  /*53b0*/  UIADD3 UR4, UPT, UPT, UR43, 0x48, URZ ;  /* 0x000000482b047890 */ /* 0x000fe2000fffe0ff */
[----:B------:R-:W-:Y:S02]  /*53c0*/  LOP3.LUT R173, R173, 0x1, RZ, 0x3c, !PT ;  /* 0x00000001adad7812 */ /* 0x000fe400078e3cff */
[----:B------:R2:W1:Y:S01]  /*53d0*/  @P0 LDS.128 R96, [R178+0x10] ;  /* 0x00001000b2600984 */ /* 0x0004620000000c00 */
[----:B------:R-:W-:Y:S03]  /*53e0*/  UPRMT UR4, UR37, 0x654, UR4 ;  /* 0x0000065425047896 */ /* 0x000fe60008000004 */
[----:B------:R2:W1:Y:S04]  /*53f0*/  @P0 LDS.128 R88, [R177+0x20] ;  /* 0x00002000b1580984 */ /* 0x0004680000000c00 */
[----:B------:R2:W1:Y:S01]  /*5400*/  @P0 LDS.128 R84, [R176+0x30] ;  /* 0x00003000b0540984 */ /* 0x0004620000000c00 */
[----:B------:R-:W-:Y:S01]  /*5410*/  @!PT LDS RZ, [RZ] ;  /* 0x00000000fffff984 */ /* 0x000fe20000000800 */
[----:B------:R-:W-:Y:S01]  /*5420*/  @!PT LDS RZ, [RZ] ;  /* 0x00000000fffff984 */ /* 0x000fe20000000800 */
[----:B------:R-:W-:Y:S01]  /*5430*/  @!PT LDS RZ, [RZ] ;  /* 0x00000000fffff984 */ /* 0x000fe20000000800 */
[----:B------:R-:W-:Y:S01]  /*5440*/  @!PT LDS RZ, [RZ] ;  /* 0x00000000fffff984 */ /* 0x000fe20000000800 */
[----:B------:R5:W-:Y:S06]  /*5450*/  MEMBAR.ALL.CTA ;  /* 0x0000000000007992 */ /* 0x000bec0000008000 */
[----:B-----5:R-:W5:Y:S02]  /*5460*/  FENCE.VIEW.ASYNC.S ;  /* 0x00000000000073c6 */ /* 0x020f640000000000 */
[----:B-----5:R-:W-:Y:S01]  /*5470*/  SYNCS.ARRIVE.TRANS64.RED.A1T0 RZ, [UR4], RZ ;  /* 0x000000ffffff79a7 */ /* 0x020fe20008100404 */
.L_x_85:
[----:B------:R-:W-:Y:S05]  /*5480*/  BSYNC B1 ;  /* 0x0000000000017941 */ /* 0x000fea0003800000 */
.L_x_84:
[----:B-1----:R-:W-:Y:S04]  /*5490*/  SHF.R.U32.HI R0, RZ, 0x15, R64 ;  /* 0x00000015ff007819 */ /* 0x002fe80000011640 */
[----:B------:R-:W-:Y:S01]  /*54a0*/  LOP3.LUT P0, RZ, R0, 0x3, R169, 0x48, !PT ;  /* 0x0000000300ff7812 */ /* 0x000fe200078048a9 */
[----:B------:R-:W-:Y:S01]  /*54b0*/  @!UPT UIADD3 URZ, UPT, UPT, URZ, URZ, URZ ;  /* 0x000000fffffff290 */ /* 0x000fe2000fffe0ff */
[----:B------:R-:W-:Y:S11]  /*54c0*/  @P4 BRA `(.L_x_89) ;  /* 0x0000000000084947 */ /* 0x000ff60003800000 */
[----:B------:R-:W1:Y:S02]  /*54d0*/  SYNCS.PHASECHK.TRANS64.TRYWAIT P1, [R156+URZ+0x80], R5 ;  /* 0x000080059c0075a7 */ /* 0x000e6400080211ff */
[----:B-1----:R-:W-:Y:S05]  /*54e0*/  @!P1 BRA `(.L_x_90) ;  /* 0x0000001c00209947 */ /* 0x002fea0003800000 */
.L_x_89:
[----:B------:R-:W-:Y:S05]  /*54f0*/  @!P0 BRA `(.L_x_91) ;  /* 0x0000000000408947 */ /* 0x000fea0003800000 */
[----:B------:R-:W1:Y:S01]  /*5500*/  LDCU.64 UR8, c[0x4][0x70] ;  /* 0x01000e00ff0877ac */ /* 0x000e620008000a00 */
[----:B------:R-:W-:Y:S01]  /*5510*/  MOV R3, 0x0 ;  /* 0x0000000000037802 */ /* 0x000fe20000000f00 */
[----:B------:R-:W-:Y:S02]  /*5520*/  HFMA2 R12, -RZ, RZ, 0, 5.9604644775390625e-08 ;  /* 0x00000001ff0c7431 */ /* 0x000fe400000001ff */
[----:B------:R-:W-:Y:S02]  /*5530*/  IMAD.MOV.U32 R8, RZ, RZ, 0x192 ;  /* 0x00000192ff087424 */ /* 0x000fe400078e00ff */
[----:B------:R-:W-:Y:S01]  /*5540*/  IMAD.MOV.U32 R13, RZ, RZ, RZ ;  /* 0x000000ffff0d7224 */ /* 0x000fe200078e00ff */
[----:B------:R-:W5:Y:S01]  /*5550*/  LDCU.64 UR6, c[0x4][0x78] ;  /* 0x01000f00ff0677ac */ /* 0x000f620008000a00 */
[----:B------:R-:W2:Y:S01]  /*5560*/  LDC.64 R2, c[0x4][R3] ;  /* 0x0100000003027b82 */ /* 0x000ea20000000a00 */
[----:B------:R-:W3:Y:S01]  /*5570*/  LDCU.64 UR4, c[0x4][0x10] ;  /* 0x01000200ff0477ac */ /* 0x000ee20008000a00 */
[----:B-1----:R-:W-:Y:S01]  /*5580*/  MOV R5, UR9 ;  /* 0x0000000900057c02 */ /* 0x002fe20008000f00 */
[----:B------:R-:W-:Y:S01]  /*5590*/  IMAD.U32 R4, RZ, RZ, UR8 ;  /* 0x00000008ff047e24 */ /* 0x000fe2000f8e00ff */
[----:B-----5:R-:W-:Y:S01]  /*55a0*/  MOV R7, UR7 ;  /* 0x0000000700077c02 */ /* 0x020fe20008000f00 */
[----:B------:R-:W-:Y:S01]  /*55b0*/  IMAD.U32 R6, RZ, RZ, UR6 ;  /* 0x00000006ff067e24 */ /* 0x000fe2000f8e00ff */
[----:B---3--:R-:W-:Y:S01]  /*55c0*/  MOV R11, UR5 ;  /* 0x00000005000b7c02 */ /* 0x008fe20008000f00 */
[----:B------:R-:W-:Y:S02]  /*55d0*/  IMAD.U32 R10, RZ, RZ, UR4 ;  /* 0x00000004ff0a7e24 */ /* 0x000fe4000f8e00ff */
[----:B------:R-:W-:Y:S07]  /*55e0*/  LEPC R20, `(.L_x_91) ;  /* 0x000000001014794e */ /* 0x000fee0000000000 */
[----:B--2-4-:R-:W-:Y:S05]  /*55f0*/  CALL.ABS.NOINC R2 ;  /* 0x0000000002007343 */ /* 0x014fea0003c00000 */
.L_x_91:
[----:B------:R-:W-:Y:S01]  /*5600*/  LOP3.LUT P0, RZ, R166, 0x60, RZ, 0xc0, !PT ;  /* 0x00000060a6ff7812 */ /* 0x000fe2000780c0ff */
[----:B------:R-:W-:Y:S05]  /*5610*/  WARPSYNC.ALL ;  /* 0x0000000000007948 */ /* 0x000fea0003800000 */
[----:B------:R-:W-:Y:S01]  /*5620*/  R2UR UR4, R64 ;  /* 0x00000000400472ca */ /* 0x000fe200000e0000 */
[----:B------:R-:W-:Y:S01]  /*5630*/  BSSY.RECONVERGENT B0, `(.L_x_92) ;  /* 0x0000121000007945 */ /* 0x000fe20003800200 */
[-C--:B----4-:R-:W-:Y:S02]  /*5640*/  F2FP.F16.E5M2.UNPACK_B R82, R92.reuse ;  /* 0x0000005cff52723e */ /* 0x090fe400020004ff */
[----:B------:R-:W-:Y:S02]  /*5650*/  F2FP.F16.E5M2.UNPACK_B R109, R92.H1 ;  /* 0x0000005cff6d723e */ /* 0x000fe400030004ff */
[-C--:B------:R-:W-:Y:S01]  /*5660*/  F2FP.F16.E5M2.UNPACK_B R107, R93.reuse ;  /* 0x0000005dff6b723e */ /* 0x080fe200020004ff */
[--C-:B------:R-:W-:Y:S01]  /*5670*/  HADD2.F32 R80, -RZ, R82.reuse.H0_H0 ;  /* 0x20000052ff507230 */ /* 0x100fe20000004100 */
[----:B------:R-:W-:Y:S01]  /*5680*/  F2FP.F16.E5M2.UNPACK_B R105, R93.H1 ;  /* 0x0000005dff69723e */ /* 0x000fe200030004ff */
[----:B------:R-:W-:Y:S01]  /*5690*/  HADD2.F32 R82, -RZ, R82.H1_H1 ;  /* 0x30000052ff527230 */ /* 0x000fe20000004100 */
[-C--:B------:R-:W-:Y:S01]  /*56a0*/  F2FP.F16.E5M2.UNPACK_B R130, R84.reuse ;  /* 0x00000054ff82723e */ /* 0x080fe200020004ff */
[--C-:B------:R-:W-:Y:S01]  /*56b0*/  HADD2.F32 R83, -RZ, R109.reuse.H0_H0 ;  /* 0x2000006dff537230 */ /* 0x100fe20000004100 */
[----:B------:R-:W-:Y:S01]  /*56c0*/  F2FP.F16.E5M2.UNPACK_B R132, R84.H1 ;  /* 0x00000054ff84723e */ /* 0x000fe200030004ff */
[----:B------:R-:W3:Y:S01]  /*56d0*/  LDTM.x64 R4, tmem[UR4] ;  /* 0x00000004000479ee */ /* 0x000ee20008340000 */
[----:B------:R-:W-:Y:S01]  /*56e0*/  NOP ;  /* 0x0000000000007918 */ /* 0x000fe20000000000 */
[----:B------:R-:W-:Y:S01]  /*56f0*/  R2UR UR5, R156 ;  /* 0x000000009c0572ca */ /* 0x000fe200000e0000 */
[--C-:B------:R-:W-:Y:S01]  /*5700*/  HADD2.F32 R129, -RZ, R130.reuse.H0_H0 ;  /* 0x20000082ff817230 */ /* 0x100fe20000004100 */
[----:B------:R-:W-:Y:S01]  /*5710*/  F2FP.F16.E5M2.UNPACK_B R93, R94 ;  /* 0x0000005eff5d723e */ /* 0x000fe200020004ff */
[----:B------:R-:W-:Y:S01]  /*5720*/  HADD2.F32 R130, -RZ, R130.H1_H1 ;  /* 0x30000082ff827230 */ /* 0x000fe20000004100 */
[-C--:B------:R-:W-:Y:S01]  /*5730*/  F2FP.F16.E5M2.UNPACK_B R134, R85.reuse ;  /* 0x00000055ff86723e */ /* 0x080fe200020004ff */
[----:B------:R-:W-:Y:S01]  /*5740*/  HADD2.F32 R84, -RZ, R109.H1_H1 ;  /* 0x3000006dff547230 */ /* 0x000fe20000004100 */
[----:B------:R-:W-:Y:S01]  /*5750*/  F2FP.F16.E5M2.UNPACK_B R136, R85.H1 ;  /* 0x00000055ff88723e */ /* 0x000fe200030004ff */
[--C-:B------:R-:W-:Y:S01]  /*5760*/  HADD2.F32 R85, -RZ, R107.reuse.H0_H0 ;  /* 0x2000006bff557230 */ /* 0x100fe20000004100 */
[-C--:B------:R-:W-:Y:S01]  /*5770*/  F2FP.F16.E5M2.UNPACK_B R138, R86.reuse ;  /* 0x00000056ff8a723e */ /* 0x080fe200020004ff */
[--C-:B------:R-:W-:Y:S01]  /*5780*/  HADD2.F32 R133, -RZ, R134.reuse.H0_H0 ;  /* 0x20000086ff857230 */ /* 0x100fe20000004100 */
[----:B------:R-:W-:Y:S01]  /*5790*/  F2FP.F16.E5M2.UNPACK_B R140, R86.H1 ;  /* 0x00000056ff8c723e */ /* 0x000fe200030004ff */
[----:B------:R-:W-:Y:S01]  /*57a0*/  HADD2.F32 R86, -RZ, R107.H1_H1 ;  /* 0x3000006bff567230 */ /* 0x000fe20000004100 */
[----:B------:R-:W-:Y:S01]  /*57b0*/  F2FP.F16.E5M2.UNPACK_B R142, R87 ;  /* 0x00000057ff8e723e */ /* 0x000fe200020004ff */
[----:B------:R-:W-:Y:S01]  /*57c0*/  UIADD3 UR5, UPT, UPT, UR5, 0xa0, URZ ;  /* 0x000000a005057890 */ /* 0x000fe2000fffe0ff */
[----:B------:R-:W-:Y:S01]  /*57d0*/  HADD2.F32 R134, -RZ, R134.H1_H1 ;  /* 0x30000086ff867230 */ /* 0x000fe20000004100 */
[----:B------:R-:W-:Y:S01]  /*57e0*/  F2FP.F16.E5M2.UNPACK_B R114, R88 ;  /* 0x00000058ff72723e */ /* 0x000fe200020004ff */
[--C-:B------:R-:W-:Y:S01]  /*57f0*/  HADD2.F32 R137, -RZ, R138.reuse.H0_H0 ;  /* 0x2000008aff897230 */ /* 0x100fe20000004100 */
[----:B------:R-:W-:Y:S01]  /*5800*/  UPRMT UR5, UR37, 0x654, UR5 ;  /* 0x0000065425057896 */ /* 0x000fe20008000005 */
[----:B------:R-:W-:Y:S01]  /*5810*/  HADD2.F32 R138, -RZ, R138.H1_H1 ;  /* 0x3000008aff8a7230 */ /* 0x000fe20000004100 */
[-C--:B------:R-:W-:Y:S01]  /*5820*/  F2FP.F16.E5M2.UNPACK_B R118, R89.reuse ;  /* 0x00000059ff76723e */ /* 0x080fe200020004ff */
[--C-:B------:R-:W-:Y:S01]  /*5830*/  HADD2.F32 R113, -RZ, R114.reuse.H0_H0 ;  /* 0x20000072ff717230 */ /* 0x100fe20000004100 */
[----:B------:R-:W-:Y:S01]  /*5840*/  F2FP.F16.E5M2.UNPACK_B R120, R89.H1 ;  /* 0x00000059ff78723e */ /* 0x000fe200030004ff */
[C---:B---3--:R-:W-:Y:S01]  /*5850*/  FMUL R4, R78.reuse, R4 ;  /* 0x000000044e047220 */ /* 0x048fe20000400000 */
[C---:B------:R-:W-:Y:S01]  /*5860*/  FMUL R5, R78.reuse, R5 ;  /* 0x000000054e057220 */ /* 0x040fe20000400000 */
[C---:B------:R-:W-:Y:S01]  /*5870*/  FMUL R8, R78.reuse, R8 ;  /* 0x000000084e087220 */ /* 0x040fe20000400000 */
[C---:B------:R-:W-:Y:S01]  /*5880*/  FMUL R9, R78.reuse, R9 ;  /* 0x000000094e097220 */ /* 0x040fe20000400000 */
[----:B------:R-:W-:Y:S01]  /*5890*/  SYNCS.ARRIVE.TRANS64.RED.A1T0 RZ, [UR5], RZ ;  /* 0x000000ffffff79a7 */ /* 0x000fe20008100405 */
[C---:B------:R-:W-:Y:S01]  /*58a0*/  FFMA R4, R81.reuse, R80, R4 ;  /* 0x0000005051047223 */ /* 0x040fe20000000004 */
[C---:B------:R-:W-:Y:S01]  /*58b0*/  FFMA R5, R81.reuse, R82, R5 ;  /* 0x0000005251057223 */ /* 0x040fe20000000005 */
[----:B------:R-:W-:Y:S02]  /*58c0*/  HADD2.F32 R89, -RZ, R93.H0_H0 ;  /* 0x2000005dff597230 */ /* 0x000fe40000004100 */
[C---:B------:R-:W-:Y:S01]  /*58d0*/  FMUL R12, R78.reuse, R12 ;  /* 0x0000000c4e0c7220 */ /* 0x040fe20000400000 */
        /* <DEDUP_REMOVED lines=11> */
[----:B------:R-:W-:Y:S02]  /*5990*/  HADD2.F32 R114, -RZ, R114.H1_H1 ;  /* 0x30000072ff727230 */ /* 0x000fe40000004100 */
[C---:B------:R-:W-:Y:S01]  /*59a0*/  FMUL R32, R78.reuse, R36 ;  /* 0x000000244e207220 */ /* 0x040fe20000400000 */
[C---:B------:R-:W-:Y:S01]  /*59b0*/  FMUL R33, R78.reuse, R37 ;  /* 0x000000254e217220 */ /* 0x040fe20000400000 */
[--C-:B------:R-:W-:Y:S02]  /*59c0*/  HADD2.F32 R117, -RZ, R118.reuse.H0_H0 ;  /* 0x20000076ff757230 */ /* 0x100fe40000004100 */
[C---:B------:R-:W-:Y:S01]  /*59d0*/  FMUL R36, R78.reuse, R40 ;  /* 0x000000284e247220 */ /* 0x040fe20000400000 */
[----:B------:R-:W-:Y:S02]  /*59e0*/  HADD2.F32 R118, -RZ, R118.H1_H1 ;  /* 0x30000076ff767230 */ /* 0x000fe40000004100 */
        /* <DEDUP_REMOVED lines=8> */
[----:B------:R-:W-:Y:S01]  /*5a70*/  F2FP.F16.E5M2.UNPACK_B R92, R94.H1 ;  /* 0x0000005eff5c723e */ /* 0x000fe200030004ff */
[C---:B------:R-:W-:Y:S01]  /*5a80*/  FMUL R53, R78.reuse, R57 ;  /* 0x000000394e357220 */ /* 0x040fe20000400000 */
[C---:B------:R-:W-:Y:S01]  /*5a90*/  FMUL R56, R78.reuse, R60 ;  /* 0x0000003c4e387220 */ /* 0x040fe20000400000 */
[----:B------:R-:W-:Y:S01]  /*5aa0*/  F2FP.F16.E5M2.UNPACK_B R141, R87.H1 ;  /* 0x00000057ff8d723e */ /* 0x000fe200030004ff */
[C---:B------:R-:W-:Y:S01]  /*5ab0*/  FMUL R57, R78.reuse, R61 ;  /* 0x0000003d4e397220 */ /* 0x040fe20000400000 */
[----:B------:R-:W-:Y:S02]  /*5ac0*/  HADD2.F32 R80, -RZ, R142.H1_H1 ;  /* 0x3000008eff507230 */ /* 0x000fe40000004100 */
[C---:B------:R-:W-:Y:S01]  /*5ad0*/  FMUL R60, R78.reuse, R64 ;  /* 0x000000404e3c7220 */ /* 0x040fe20000400000 */
[----:B------:R-:W-:Y:S01]  /*5ae0*/  F2FP.F16.E5M2.UNPACK_B R116, R88.H1 ;  /* 0x00000058ff74723e */ /* 0x000fe200030004ff */
[C---:B------:R-:W-:Y:S01]  /*5af0*/  FMUL R61, R78.reuse, R65 ;  /* 0x000000414e3d7220 */ /* 0x040fe20000400000 */
[C---:B------:R-:W-:Y:S01]  /*5b00*/  FMUL R6, R78.reuse, R6 ;  /* 0x000000064e067220 */ /* 0x040fe20000400000 */
[----:B------:R-:W-:Y:S01]  /*5b10*/  F2FP.F16.E5M2.UNPACK_B R94, R95 ;  /* 0x0000005fff5e723e */ /* 0x000fe200020004ff */
[C---:B------:R-:W-:Y:S01]  /*5b20*/  FMUL R7, R78.reuse, R7 ;  /* 0x000000074e077220 */ /* 0x040fe20000400000 */
[--C-:B------:R-:W-:Y:S02]  /*5b30*/  HADD2.F32 R87, -RZ, R105.reuse.H0_H0 ;  /* 0x20000069ff577230 */ /* 0x100fe40000004100 */
[C---:B------:R-:W-:Y:S01]  /*5b40*/  FFMA R6, R81.reuse, R83, R6 ;  /* 0x0000005351067223 */ /* 0x040fe20000000006 */
[----:B------:R-:W-:Y:S01]  /*5b50*/  F2FP.F16.E5M2.UNPACK_B R122, R90 ;  /* 0x0000005aff7a723e */ /* 0x000fe200020004ff */
[C---:B------:R-:W-:Y:S01]  /*5b60*/  FFMA R7, R81.reuse, R84, R7 ;  /* 0x0000005451077223 */ /* 0x040fe20000000007 */
[C---:B------:R-:W-:Y:S01]  /*5b70*/  FFMA R8, R81.reuse, R85, R8 ;  /* 0x0000005551087223 */ /* 0x040fe20000000008 */
[----:B------:R-:W-:Y:S01]  /*5b80*/  F2FP.F16.E5M2.UNPACK_B R124, R90.H1 ;  /* 0x0000005aff7c723e */ /* 0x000fe200030004ff */
[----:B------:R-:W-:Y:S02]  /*5b90*/  HADD2.F32 R88, -RZ, R105.H1_H1 ;  /* 0x30000069ff587230 */ /* 0x000fe40000004100 */
[----:B------:R-:W-:Y:S01]  /*5ba0*/  FFMA R9, R81, R86, R9 ;  /* 0x0000005651097223 */ /* 0x000fe20000000009 */
[----:B------:R-:W-:Y:S01]  /*5bb0*/  F2FP.SATFINITE.E5M2.F32.PACK_AB_MERGE_C R156, R7, R6, RZ ;  /* 0x00000006079c723e */ /* 0x000fe200048060ff */
[----:B------:R-:W-:Y:S02]  /*5bc0*/  HADD2.F32 R90, -RZ, R93.H1_H1 ;  /* 0x3000005dff5a7230 */ /* 0x000fe40000004100 */
[C---:B------:R-:W-:Y:S01]  /*5bd0*/  FMUL R10, R78.reuse, R10 ;  /* 0x0000000a4e0a7220 */ /* 0x040fe20000400000 */
[--C-:B------:R-:W-:Y:S01]  /*5be0*/  HADD2.F32 R93, -RZ, R94.reuse.H0_H0 ;  /* 0x2000005eff5d7230 */ /* 0x100fe20000004100 */
[----:B------:R-:W-:Y:S01]  /*5bf0*/  F2FP.SATFINITE.E5M2.F32.PACK_AB_MERGE_C R156, R5, R4, R156 ;  /* 0x00000004059c723e */ /* 0x000fe2000480609c */
[----:B------:R-:W-:Y:S02]  /*5c00*/  HADD2.F32 R94, -RZ, R94.H1_H1 ;  /* 0x3000005eff5e7230 */ /* 0x000fe40000004100 */
[C---:B------:R-:W-:Y:S01]  /*5c10*/  FFMA R10, R81.reuse, R87, R10 ;  /* 0x00000057510a7223 */ /* 0x040fe2000000000a */
[--C-:B------:R-:W-:Y:S02]  /*5c20*/  HADD2.F32 R121, -RZ, R122.reuse.H0_H0 ;  /* 0x2000007aff797230 */ /* 0x100fe40000004100 */
[C---:B------:R-:W-:Y:S01]  /*5c30*/  FMUL R11, R78.reuse, R11 ;  /* 0x0000000b4e0b7220 */ /* 0x040fe20000400000 */
[----:B------:R-:W-:Y:S01]  /*5c40*/  F2FP.F16.E5M2.UNPACK_B R126, R91 ;  /* 0x0000005bff7e723e */ /* 0x000fe200020004ff */
[----:B------:R-:W-:Y:S01]  /*5c50*/  HADD2.F32 R122, -RZ, R122.H1_H1 ;  /* 0x3000007aff7a7230 */ /* 0x000fe20000004100 */
[----:B------:R-:W-:Y:S01]  /*5c60*/  F2FP.F16.E5M2.UNPACK_B R103, R95.H1 ;  /* 0x0000005fff67723e */ /* 0x000fe200030004ff */
[C---:B------:R-:W-:Y:S01]  /*5c70*/  FFMA R11, R81.reuse, R88, R11 ;  /* 0x00000058510b7223 */ /* 0x040fe2000000000b */
[----:B------:R-:W-:Y:S01]  /*5c80*/  F2FP.F16.E5M2.UNPACK_B R128, R91.H1 ;  /* 0x0000005bff80723e */ /* 0x000fe200030004ff */
[----:B------:R-:W-:Y:S02]  /*5c90*/  HADD2.F32 R91, -RZ, R92.H0_H0 ;  /* 0x2000005cff5b7230 */ /* 0x000fe40000004100 */
[C---:B------:R-:W-:Y:S01]  /*5ca0*/  FFMA R12, R81.reuse, R89, R12 ;  /* 0x00000059510c7223 */ /* 0x040fe2000000000c */
[----:B------:R-:W-:Y:S01]  /*5cb0*/  FFMA R13, R81, R90, R13 ;  /* 0x0000005a510d7223 */ /* 0x000fe2000000000d */
[----:B------:R-:W-:Y:S01]  /*5cc0*/  F2FP.SATFINITE.E5M2.F32.PACK_AB_MERGE_C R157, R11, R10, RZ ;  /* 0x0000000a0b9d723e */ /* 0x000fe200048060ff */
[--C-:B------:R-:W-:Y:S01]  /*5cd0*/  HADD2.F32 R125, -RZ, R126.reuse.H0_H0 ;  /* 0x2000007eff7d7230 */ /* 0x100fe20000004100 */
[----:B------:R-:W-:Y:S01]  /*5ce0*/  F2FP.F16.E5M2.UNPACK_B R101, R96 ;  /* 0x00000060ff65723e */ /* 0x000fe200020004ff */
[----:B------:R-:W-:Y:S01]  /*5cf0*/  HADD2.F32 R126, -RZ, R126.H1_H1 ;  /* 0x3000007eff7e7230 */ /* 0x000fe20000004100 */
[----:B------:R-:W-:Y:S01]  /*5d00*/  F2FP.SATFINITE.E5M2.F32.PACK_AB_MERGE_C R157, R9, R8, R157 ;  /* 0x00000008099d723e */ /* 0x000fe2000480609d */
[----:B------:R-:W-:Y:S02]  /*5d10*/  HADD2.F32 R83, -RZ, R142.H0_H0 ;  /* 0x2000008eff537230 */ /* 0x000fe40000004100 */
[C---:B------:R-:W-:Y:S01]  /*5d20*/  FMUL R14, R78.reuse, R14 ;  /* 0x0000000e4e0e7220 */ /* 0x040fe20000400000 */
[----:B------:R-:W-:Y:S02]  /*5d30*/  HADD2.F32 R92, -RZ, R92.H1_H1 ;  /* 0x3000005cff5c7230 */ /* 0x000fe40000004100 */
[C---:B------:R-:W-:Y:S01]  /*5d40*/  FMUL R15, R78.reuse, R15 ;  /* 0x0000000f4e0f7220 */ /* 0x040fe20000400000 */
[----:B------:R-:W-:Y:S01]  /*5d50*/  F2FP.F16.E5M2.UNPACK_B R100, R96.H1 ;  /* 0x00000060ff64723e */ /* 0x000fe200030004ff */
[--C-:B------:R-:W-:Y:S02]  /*5d60*/  HADD2.F32 R95, -RZ, R103.reuse.H0_H0 ;  /* 0x20000067ff5f7230 */ /* 0x100fe40000004100 */
[C---:B------:R-:W-:Y:S01]  /*5d70*/  FFMA R14, R81.reuse, R91, R14 ;  /* 0x0000005b510e7223 */ /* 0x040fe2000000000e */
[C---:B------:R-:W-:Y:S01]  /*5d80*/  FFMA R15, R81.reuse, R92, R15 ;  /* 0x0000005c510f7223 */ /* 0x040fe2000000000f */
[C---:B------:R-:W-:Y:S01]  /*5d90*/  FFMA R16, R81.reuse, R93, R16 ;  /* 0x0000005d51107223 */ /* 0x040fe20000000010 */
[----:B------:R-:W-:Y:S01]  /*5da0*/  FFMA R17, R81, R94, R17 ;  /* 0x0000005e51117223 */ /* 0x000fe20000000011 */
[-C--:B------:R-:W-:Y:S01]  /*5db0*/  F2FP.F16.E5M2.UNPACK_B R102, R97.reuse ;  /* 0x00000061ff66723e */ /* 0x080fe200020004ff */
[----:B------:R-:W-:Y:S01]  /*5dc0*/  HADD2.F32 R96, -RZ, R103.H1_H1 ;  /* 0x30000067ff607230 */ /* 0x000fe20000004100 */
[----:B------:R-:W-:Y:S01]  /*5dd0*/  F2FP.SATFINITE.E5M2.F32.PACK_AB_MERGE_C R158, R15, R14, RZ ;  /* 0x0000000e0f9e723e */ /* 0x000fe200048060ff */
[C---:B------:R-:W-:Y:S01]  /*5de0*/  FMUL R18, R78.reuse, R18 ;  /* 0x000000124e127220 */ /* 0x040fe20000400000 */
[----:B------:R-:W-:Y:S01]  /*5df0*/  F2FP.F16.E5M2.UNPACK_B R104, R97.H1 ;  /* 0x00000061ff68723e */ /* 0x000fe200030004ff */
[--C-:B------:R-:W-:Y:S01]  /*5e00*/  HADD2.F32 R97, -RZ, R101.reuse.H0_H0 ;  /* 0x20000065ff617230 */ /* 0x100fe20000004100 */
[----:B------:R-:W-:Y:S01]  /*5e10*/  F2FP.SATFINITE.E5M2.F32.PACK_AB_MERGE_C R158, R13, R12, R158 ;  /* 0x0000000c0d9e723e */ /* 0x000fe2000480609e */
[C---:B------:R-:W-:Y:S01]  /*5e20*/  FFMA R18, R81.reuse, R95, R18 ;  /* 0x0000005f51127223 */ /* 0x040fe20000000012 */
[----:B------:R-:W-:Y:S01]  /*5e30*/  F2FP.F16.E5M2.UNPACK_B R110, R99 ;  /* 0x00000063ff6e723e */ /* 0x000fe200020004ff */
[C---:B------:R-:W-:Y:S01]  /*5e40*/  FMUL R19, R78.reuse, R19 ;  /* 0x000000134e137220 */ /* 0x040fe20000400000 */
[----:B------:R-:W-:Y:S01]  /*5e50*/  F2FP.F16.E5M2.UNPACK_B R112, R99.H1 ;  /* 0x00000063ff70723e */ /* 0x000fe200030004ff */
[----:B------:R-:W-:Y:S01]  /*5e60*/  HADD2.F32 R99, -RZ, R101.H1_H1 ;  /* 0x30000065ff637230 */ /* 0x000fe20000004100 */
[-C--:B------:R-:W-:Y:S01]  /*5e70*/  F2FP.F16.E5M2.UNPACK_B R106, R98.reuse ;  /* 0x00000062ff6a723e */ /* 0x080fe200020004ff */
[----:B------:R-:W-:Y:S01]  /*5e80*/  HADD2.F32 R101, -RZ, R102.H0_H0 ;  /* 0x20000066ff657230 */ /* 0x000fe20000004100 */
[----:B------:R-:W-:Y:S01]  /*5e90*/  F2FP.F16.E5M2.UNPACK_B R108, R98.H1 ;  /* 0x00000062ff6c723e */ /* 0x000fe200030004ff */
[----:B------:R-:W-:Y:S02]  /*5ea0*/  HADD2.F32 R98, -RZ, R100.H0_H0 ;  /* 0x20000064ff627230 */ /* 0x000fe40000004100 */
[C---:B------:R-:W-:Y:S01]  /*5eb0*/  FFMA R19, R81.reuse, R96, R19 ;  /* 0x0000006051137223 */ /* 0x040fe20000000013 */
[C---:B------:R-:W-:Y:S01]  /*5ec0*/  FFMA R0, R81.reuse, R97, R0 ;  /* 0x0000006151007223 */ /* 0x040fe20000000000 */
[----:B------:R-:W-:Y:S01]  /*5ed0*/  FFMA R2, R81, R99, R2 ;  /* 0x0000006351027223 */ /* 0x000fe20000000002 */
[----:B------:R-:W-:Y:S02]  /*5ee0*/  HADD2.F32 R102, -RZ, R102.H1_H1 ;  /* 0x30000066ff667230 */ /* 0x000fe40000004100 */
[C---:B------:R-:W-:Y:S01]  /*5ef0*/  FMUL R3, R78.reuse, R22 ;  /* 0x000000164e037220 */ /* 0x040fe20000400000 */
[----:B------:R-:W-:Y:S01]  /*5f00*/  HADD2.F32 R100, -RZ, R100.H1_H1 ;  /* 0x30000064ff647230 */ /* 0x000fe20000004100 */
[----:B------:R-:W-:Y:S01]  /*5f10*/  F2FP.SATFINITE.E5M2.F32.PACK_AB_MERGE_C R159, R19, R18, RZ ;  /* 0x00000012139f723e */ /* 0x000fe200048060ff */
[--C-:B------:R-:W-:Y:S02]  /*5f20*/  HADD2.F32 R105, -RZ, R106.reuse.H0_H0 ;  /* 0x2000006aff697230 */ /* 0x100fe40000004100 */
[----:B------:R-:W-:Y:S01]  /*5f30*/  FFMA R3, R81, R98, R3 ;  /* 0x0000006251037223 */ /* 0x000fe20000000003 */
[----:B------:R-:W-:Y:S01]  /*5f40*/  HADD2.F32 R106, -RZ, R106.H1_H1 ;  /* 0x3000006aff6a7230 */ /* 0x000fe20000004100 */
[----:B------:R-:W-:Y:S01]  /*5f50*/  F2FP.SATFINITE.E5M2.F32.PACK_AB_MERGE_C R159, R17, R16, R159 ;  /* 0x00000010119f723e */ /* 0x000fe2000480609f */
[----:B------:R-:W-:Y:S02]  /*5f60*/  HADD2.F32 R109, -RZ, R110.H0_H0 ;  /* 0x2000006eff6d7230 */ /* 0x000fe40000004100 */
[C---:B------:R-:W-:Y:S01]  /*5f70*/  FMUL R23, R78.reuse, R23 ;  /* 0x000000174e177220 */ /* 0x040fe20000400000 */
[--C-:B------:R-:W-:Y:S02]  /*5f80*/  HADD2.F32 R103, -RZ, R104.reuse.H0_H0 ;  /* 0x20000068ff677230 */ /* 0x100fe40000004100 */
[C---:B------:R-:W-:Y:S01]  /*5f90*/  FMUL R22, R78.reuse, R26 ;  /* 0x0000001a4e167220 */ /* 0x040fe20000400000 */
[----:B------:R-:W-:Y:S01]  /*5fa0*/  HADD2.F32 R104, -RZ, R104.H1_H1 ;  /* 0x30000068ff687230 */ /* 0x000fe20000004100 */
[----:B------:R1:W-:Y:S01]  /*5fb0*/  STS.128 [R168+UR43+0x2200], R156 ;  /* 0x0022009ca8007988 */ /* 0x0003e20008000c2b */
[C---:B------:R-:W-:Y:S01]  /*5fc0*/  FFMA R23, R81.reuse, R100, R23 ;  /* 0x0000006451177223 */ /* 0x040fe20000000017 */
[C---:B------:R-:W-:Y:S01]  /*5fd0*/  FFMA R20, R81.reuse, R101, R20 ;  /* 0x0000006551147223 */ /* 0x040fe20000000014 */
[C---:B------:R-:W-:Y:S01]  /*5fe0*/  FFMA R21, R81.reuse, R102, R21 ;  /* 0x0000006651157223 */ /* 0x040fe20000000015 */
[----:B------:R-:W-:Y:S01]  /*5ff0*/  FFMA R22, R81, R103, R22 ;  /* 0x0000006751167223 */ /* 0x000fe20000000016 */
[----:B------:R-:W-:Y:S01]  /*6000*/  HADD2.F32 R110, -RZ, R110.H1_H1 ;  /* 0x3000006eff6e7230 */ /* 0x000fe20000004100 */
[----:B------:R-:W-:Y:S01]  /*6010*/  F2FP.SATFINITE.E5M2.F32.PACK_AB_MERGE_C R161, R23, R3, RZ ;  /* 0x0000000317a1723e */ /* 0x000fe200048060ff */
[C---:B------:R-:W-:Y:S01]  /*6020*/  FMUL R27, R78.reuse, R27 ;  /* 0x0000001b4e1b7220 */ /* 0x040fe20000400000 */
[--C-:B------:R-:W-:Y:S02]  /*6030*/  HADD2.F32 R107, -RZ, R108.reuse.H0_H0 ;  /* 0x2000006cff6b7230 */ /* 0x100fe40000004100 */
[----:B------:R-:W-:Y:S01]  /*6040*/  FMUL R26, R78, R30 ;  /* 0x0000001e4e1a7220 */ /* 0x000fe20000400000 */
[----:B------:R-:W-:Y:S01]  /*6050*/  HADD2.F32 R108, -RZ, R108.H1_H1 ;  /* 0x3000006cff6c7230 */ /* 0x000fe20000004100 */
[----:B------:R-:W-:Y:S01]  /*6060*/  F2FP.SATFINITE.E5M2.F32.PACK_AB_MERGE_C R160, R2, R0, R161 ;  /* 0x0000000002a0723e */ /* 0x000fe200048060a1 */
[C---:B------:R-:W-:Y:S01]  /*6070*/  FFMA R27, R81.reuse, R104, R27 ;  /* 0x00000068511b7223 */ /* 0x040fe2000000001b */
[C---:B------:R-:W-:Y:S01]  /*6080*/  FFMA R24, R81.reuse, R105, R24 ;  /* 0x0000006951187223 */ /* 0x040fe20000000018 */
[C---:B------:R-:W-:Y:S01]  /*6090*/  FFMA R25, R81.reuse, R106, R25 ;  /* 0x0000006a51197223 */ /* 0x040fe20000000019 */
[----:B------:R-:W-:Y:S01]  /*60a0*/  FFMA R26, R81, R107, R26 ;  /* 0x0000006b511a7223 */ /* 0x000fe2000000001a */
[C---:B------:R-:W-:Y:S01]  /*60b0*/  FMUL R31, R78.reuse, R31 ;  /* 0x0000001f4e1f7220 */ /* 0x040fe20000400000 */
[--C-:B------:R-:W-:Y:S01]  /*60c0*/  HADD2.F32 R111, -RZ, R112.reuse.H0_H0 ;  /* 0x20000070ff6f7230 */ /* 0x100fe20000004100 */
[----:B------:R-:W-:Y:S01]  /*60d0*/  F2FP.SATFINITE.E5M2.F32.PACK_AB_MERGE_C R162, R27, R22, RZ ;  /* 0x000000161ba2723e */ /* 0x000fe200048060ff */
[----:B------:R-:W-:Y:S02]  /*60e0*/  HADD2.F32 R112, -RZ, R112.H1_H1 ;  /* 0x30000070ff707230 */ /* 0x000fe40000004100 */
[C---:B------:R-:W-:Y:S01]  /*60f0*/  FFMA R31, R81.reuse, R108, R31 ;  /* 0x0000006c511f7223 */ /* 0x040fe2000000001f */
[----:B------:R-:W-:Y:S01]  /*6100*/  FFMA R28, R81, R109, R28 ;  /* 0x0000006d511c7223 */ /* 0x000fe2000000001c */
[----:B------:R-:W-:Y:S01]  /*6110*/  F2FP.SATFINITE.E5M2.F32.PACK_AB_MERGE_C R161, R21, R20, R162 ;  /* 0x0000001415a1723e */ /* 0x000fe200048060a2 */
[----:B------:R-:W-:Y:S01]  /*6120*/  FFMA R29, R81, R110, R29 ;  /* 0x0000006e511d7223 */ /* 0x000fe2000000001d */
[C---:B------:R-:W-:Y:S01]  /*6130*/  FMUL R30, R78.reuse, R34 ;  /* 0x000000224e1e7220 */ /* 0x040fe20000400000 */
[----:B------:R-:W-:Y:S01]  /*6140*/  F2FP.SATFINITE.E5M2.F32.PACK_AB_MERGE_C R163, R31, R26, RZ ;  /* 0x0000001a1fa3723e */ /* 0x000fe200048060ff */
[C---:B------:R-:W-:Y:S01]  /*6150*/  FMUL R35, R78.reuse, R35 ;  /* 0x000000234e237220 */ /* 0x040fe20000400000 */
[--C-:B------:R-:W-:Y:S02]  /*6160*/  HADD2.F32 R115, -RZ, R116.reuse.H0_H0 ;  /* 0x20000074ff737230 */ /* 0x100fe40000004100 */
[----:B------:R-:W-:Y:S01]  /*6170*/  FFMA R30, R81, R111, R30 ;  /* 0x0000006f511e7223 */ /* 0x000fe2000000001e */
[----:B------:R-:W-:Y:S01]  /*6180*/  F2FP.SATFINITE.E5M2.F32.PACK_AB_MERGE_C R162, R25, R24, R163 ;  /* 0x0000001819a2723e */ /* 0x000fe200048060a3 */
[C---:B------:R-:W-:Y:S01]  /*6190*/  FFMA R35, R81.reuse, R112, R35 ;  /* 0x0000007051237223 */ /* 0x040fe20000000023 */
[C---:B------:R-:W-:Y:S01]  /*61a0*/  FFMA R32, R81.reuse, R113, R32 ;  /* 0x0000007151207223 */ /* 0x040fe20000000020 */
[----:B------:R-:W-:Y:S01]  /*61b0*/  FFMA R33, R81, R114, R33 ;  /* 0x0000007251217223 */ /* 0x000fe20000000021 */
[----:B------:R-:W-:Y:S02]  /*61c0*/  HADD2.F32 R116, -RZ, R116.H1_H1 ;  /* 0x30000074ff747230 */ /* 0x000fe40000004100 */
        /* <DEDUP_REMOVED lines=9> */
[----:B------:R-:W-:Y:S01]  /*6260*/  HADD2.F32 R120, -RZ, R120.H1_H1 ;  /* 0x30000078ff787230 */ /* 0x000fe20000004100 */
[----:B------:R1:W-:Y:S01]  /*6270*/  STS.128 [R178+0x2010], R160 ;  /* 0x002010a0b2007388 */ /* 0x0003e20000000c00 */
[----:B------:R-:W-:Y:S01]  /*6280*/  F2FP.SATFINITE.E5M2.F32.PACK_AB_MERGE_C R184, R39, R34, RZ ;  /* 0x0000002227b8723e */ /* 0x000fe200048060ff */
[C---:B------:R-:W-:Y:S01]  /*6290*/  FMUL R38, R78.reuse, R42 ;  /* 0x0000002a4e267220 */ /* 0x040fe20000400000 */
[C---:B------:R-:W-:Y:S01]  /*62a0*/  FMUL R43, R78.reuse, R43 ;  /* 0x0000002b4e2b7220 */ /* 0x040fe20000400000 */
[--C-:B------:R-:W-:Y:S01]  /*62b0*/  HADD2.F32 R123, -RZ, R124.reuse.H0_H0 ;  /* 0x2000007cff7b7230 */ /* 0x100fe20000004100 */
[----:B------:R-:W-:Y:S01]  /*62c0*/  F2FP.SATFINITE.E5M2.F32.PACK_AB_MERGE_C R184, R33, R32, R184 ;  /* 0x0000002021b8723e */ /* 0x000fe200048060b8 */
[C---:B------:R-:W-:Y:S01]  /*62d0*/  FFMA R38, R81.reuse, R119, R38 ;  /* 0x0000007751267223 */ /* 0x040fe20000000026 */
        /* <DEDUP_REMOVED lines=12> */
[C---:B------:R-:W-:Y:S01]  /*63a0*/  FFMA R45, R81.reuse, R126, R45 ;  /* 0x0000007e512d7223 */ /* 0x040fe2000000002d */
[----:B------:R-:W-:Y:S02]  /*63b0*/  HADD2.F32 R128, -RZ, R128.H1_H1 ;  /* 0x30000080ff807230 */ /* 0x000fe40000004100 */
[C---:B------:R-:W-:Y:S01]  /*63c0*/  FMUL R46, R78.reuse, R50 ;  /* 0x000000324e2e7220 */ /* 0x040fe20000400000 */
[C---:B------:R-:W-:Y:S01]  /*63d0*/  FMUL R51, R78.reuse, R51 ;  /* 0x000000334e337220 */ /* 0x040fe20000400000 */
[--C-:B------:R-:W-:Y:S02]  /*63e0*/  HADD2.F32 R131, -RZ, R132.reuse.H0_H0 ;  /* 0x20000084ff837230 */ /* 0x100fe40000004100 */
[C---:B------:R-:W-:Y:S01]  /*63f0*/  FMUL R50, R78.reuse, R54 ;  /* 0x000000364e327220 */ /* 0x040fe20000400000 */
[C---:B------:R-:W-:Y:S01]  /*6400*/  FFMA R46, R81.reuse, R127, R46 ;  /* 0x0000007f512e7223 */ /* 0x040fe2000000002e */
[----:B------:R-:W-:Y:S02]  /*6410*/  HADD2.F32 R132, -RZ, R132.H1_H1 ;  /* 0x30000084ff847230 */ /* 0x000fe40000004100 */
[C---:B------:R-:W-:Y:S01]  /*6420*/  FFMA R51, R81.reuse, R128, R51 ;  /* 0x0000008051337223 */ /* 0x040fe20000000033 */
[C---:B------:R-:W-:Y:S01]  /*6430*/  FMUL R55, R78.reuse, R55 ;  /* 0x000000374e377220 */ /* 0x040fe20000400000 */
[C---:B------:R-:W-:Y:S01]  /*6440*/  FFMA R48, R81.reuse, R129, R48 ;  /* 0x0000008151307223 */ /* 0x040fe20000000030 */
[C---:B------:R-:W-:Y:S01]  /*6450*/  FFMA R49, R81.reuse, R130, R49 ;  /* 0x0000008251317223 */ /* 0x040fe20000000031 */
[--C-:B------:R-:W-:Y:S02]  /*6460*/  HADD2.F32 R135, -RZ, R136.reuse.H0_H0 ;  /* 0x20000088ff877230 */ /* 0x100fe40000004100 */
[C---:B------:R-:W-:Y:S01]  /*6470*/  FFMA R50, R81.reuse, R131, R50 ;  /* 0x0000008351327223 */ /* 0x040fe20000000032 */
[----:B------:R-:W-:Y:S02]  /*6480*/  HADD2.F32 R136, -RZ, R136.H1_H1 ;  /* 0x30000088ff887230 */ /* 0x000fe40000004100 */
[C---:B------:R-:W-:Y:S01]  /*6490*/  FMUL R54, R78.reuse, R58 ;  /* 0x0000003a4e367220 */ /* 0x040fe20000400000 */
        /* <DEDUP_REMOVED lines=16> */
[----:B------:R-:W-:Y:S01]  /*65a0*/  FFMA R63, R81, R140, R63 ;  /* 0x0000008c513f7223 */ /* 0x000fe2000000003f */
[----:B------:R-:W-:Y:S01]  /*65b0*/  FMUL R67, R78, R67 ;  /* 0x000000434e437220 */ /* 0x000fe20000400000 */
[----:B------:R-:W-:Y:S01]  /*65c0*/  F2FP.SATFINITE.E5M2.F32.PACK_AB_MERGE_C R186, R47, R42, RZ ;  /* 0x0000002a2fba723e */ /* 0x000fe200048060ff */
[----:B------:R-:W-:Y:S01]  /*65d0*/  FFMA R60, R81, R83, R60 ;  /* 0x00000053513c7223 */ /* 0x000fe2000000003c */
[----:B------:R-:W-:Y:S01]  /*65e0*/  F2FP.SATFINITE.E5M2.F32.PACK_AB_MERGE_C R187, R51, R46, RZ ;  /* 0x0000002e33bb723e */ /* 0x000fe200048060ff */
[C---:B------:R-:W-:Y:S01]  /*65f0*/  FFMA R61, R81.reuse, R80, R61 ;  /* 0x00000050513d7223 */ /* 0x040fe2000000003d */
[C---:B------:R-:W-:Y:S01]  /*6600*/  FFMA R62, R81.reuse, R85, R62 ;  /* 0x00000055513e7223 */ /* 0x040fe2000000003e */
[----:B------:R-:W-:Y:S01]  /*6610*/  FFMA R67, R81, R82, R67 ;  /* 0x0000005251437223 */ /* 0x000fe20000000043 */
[----:B------:R-:W-:Y:S02]  /*6620*/  F2FP.SATFINITE.E5M2.F32.PACK_AB_MERGE_C R186, R41, R40, R186 ;  /* 0x0000002829ba723e */ /* 0x000fe400048060ba */
[----:B------:R-:W-:Y:S02]  /*6630*/  F2FP.SATFINITE.E5M2.F32.PACK_AB_MERGE_C R187, R45, R44, R187 ;  /* 0x0000002c2dbb723e */ /* 0x000fe400048060bb */
[----:B------:R-:W-:Y:S02]  /*6640*/  F2FP.SATFINITE.E5M2.F32.PACK_AB_MERGE_C R188, R55, R50, RZ ;  /* 0x0000003237bc723e */ /* 0x000fe400048060ff */
[----:B------:R-:W-:Y:S01]  /*6650*/  F2FP.SATFINITE.E5M2.F32.PACK_AB_MERGE_C R189, R59, R54, RZ ;  /* 0x000000363bbd723e */ /* 0x000fe200048060ff */
[----:B------:R1:W-:Y:S01]  /*6660*/  STS.128 [R177+0x2020], R184 ;  /* 0x002020b8b1007388 */ /* 0x0003e20000000c00 */
[----:B------:R-:W-:Y:S02]  /*6670*/  F2FP.SATFINITE.E5M2.F32.PACK_AB_MERGE_C R190, R63, R58, RZ ;  /* 0x0000003a3fbe723e */ /* 0x000fe400048060ff */
[----:B------:R-:W-:Y:S02]  /*6680*/  F2FP.SATFINITE.E5M2.F32.PACK_AB_MERGE_C R182, R67, R62, RZ ;  /* 0x0000003e43b6723e */ /* 0x000fe400048060ff */
[----:B------:R-:W-:Y:S02]  /*6690*/  F2FP.SATFINITE.E5M2.F32.PACK_AB_MERGE_C R188, R49, R48, R188 ;  /* 0x0000003031bc723e */ /* 0x000fe400048060bc */
[----:B------:R-:W-:Y:S02]  /*66a0*/  F2FP.SATFINITE.E5M2.F32.PACK_AB_MERGE_C R189, R53, R52, R189 ;  /* 0x0000003435bd723e */ /* 0x000fe400048060bd */
[----:B------:R-:W-:Y:S02]  /*66b0*/  F2FP.SATFINITE.E5M2.F32.PACK_AB_MERGE_C R190, R57, R56, R190 ;  /* 0x0000003839be723e */ /* 0x000fe400048060be */
[----:B------:R-:W-:Y:S02]  /*66c0*/  F2FP.SATFINITE.E5M2.F32.PACK_AB_MERGE_C R191, R61, R60, R182 ;  /* 0x0000003c3dbf723e */ /* 0x000fe400048060b6 */
[----:B------:R-:W-:Y:S03]  /*66d0*/  IADD3 R76, PT, PT, R76, 0x1, RZ ;  /* 0x000000014c4c7810 */ /* 0x000fe60007ffe0ff */
[----:B------:R1:W-:Y:S01]  /*66e0*/  STS.128 [R176+0x2030], R188 ;  /* 0x002030bcb0007388 */ /* 0x0003e20000000c00 */
[----:B------:R-:W-:Y:S01]  /*66f0*/  @!PT LDS RZ, [RZ] ;  /* 0x00000000fffff984 */ /* 0x000fe20000000800 */
[----:B------:R-:W-:Y:S01]  /*6700*/  @!PT LDS RZ, [RZ] ;  /* 0x00000000fffff984 */ /* 0x000fe20000000800 */
[----:B------:R-:W-:Y:S01]  /*6710*/  @!PT LDS RZ, [RZ] ;  /* 0x00000000fffff984 */ /* 0x000fe20000000800 */
[----:B------:R-:W-:Y:S01]  /*6720*/  @!PT LDS RZ, [RZ] ;  /* 0x00000000fffff984 */ /* 0x000fe20000000800 */
[----:B------:R3:W-:Y:S07]  /*6730*/  MEMBAR.ALL.CTA ;  /* 0x0000000000007992 */ /* 0x0007ee0000008000 */
[----:B---3--:R-:W3:Y:S02]  /*6740*/  FENCE.VIEW.ASYNC.S ;  /* 0x00000000000073c6 */ /* 0x008ee40000000000 */
[----:B---3--:R-:W-:Y:S06]  /*6750*/  BAR.SYNC.DEFER_BLOCKING 0x1, 0x80 ;  /* 0x0042000000007b1d */ /* 0x008fec0000010000 */
[----:B------:R-:W-:Y:S05]  /*6760*/  @P0 BRA `(.L_x_93) ;  /* 0x0000000000340947 */ /* 0x000fea0003800000 */
[----:B------:R-:W-:Y:S01]  /*6770*/  UIADD3 UR12, UPT, UPT, UR43, 0x2200, URZ ;  /* 0x000022002b0c7890 */ /* 0x000fe2000fffe0ff */
[----:B------:R-:W-:Y:S01]  /*6780*/  R2UR UR9, R155 ;  /* 0x000000009b0972ca */ /* 0x000fe200000e0000 */
[----:B------:R-:W-:Y:S01]  /*6790*/  UIADD3 UR10, UP0, UPT, UR46, 0x680, URZ ;  /* 0x000006802e0a7890 */ /* 0x000fe2000ff1e0ff */
[----:B------:R-:W-:Y:S01]  /*67a0*/  R2UR UR8, R165 ;  /* 0x00000000a50872ca */ /* 0x000fe200000e0000 */
[----:B------:R-:W-:Y:S02]  /*67b0*/  UMOV UR7, UR36 ;  /* 0x0000002400077c82 */ /* 0x000fe40008000000 */
[----:B------:R-:W-:Y:S01]  /*67c0*/  IMAD.U32 R179, RZ, RZ, UR12 ;  /* 0x0000000cffb37e24 */ /* 0x000fe2000f8e00ff */
[----:B------:R-:W-:Y:S04]  /*67d0*/  UIADD3.X UR11, UPT, UPT, URZ, UR47, URZ, UP0, !UPT ;  /* 0x0000002fff0b7290 */ /* 0x000fe800087fe4ff */
[----:B------:R-:W-:Y:S03]  /*67e0*/  R2UR UR4, R179 ;  /* 0x00000000b30472ca */ /* 0x000fe600000e0000 */
[----:B------:R-:W-:Y:S02]  /*67f0*/  USHF.L.U32 UR5, UR9, 0x6, URZ ;  /* 0x0000000609057899 */ /* 0x000fe400080006ff */
[----:B------:R-:W-:Y:S09]  /*6800*/  USHF.L.U32 UR6, UR8, 0x7, URZ ;  /* 0x0000000708067899 */ /* 0x000ff200080006ff */
[----:B------:R3:W-:Y:S01]  /*6810*/  UTMASTG.3D [UR4], [UR10] ;  /* 0x000000040a0073b5 */ /* 0x0007e20008010000 */
[----:B------:R0:W-:Y:S01]  /*6820*/  UTMACMDFLUSH ;  /* 0x00000000000079b7 */ /* 0x0001e20000000000 */
[----:B---3--:R-:W-:Y:S04]  /*6830*/  DEPBAR.LE SB0, 0x0 ;  /* 0x000080000000791a */ /* 0x008fe80000000000 */
.L_x_93:
[----:B------:R-:W-:Y:S05]  /*6840*/  BSYNC.RECONVERGENT B0 ;  /* 0x0000000000007941 */ /* 0x000fea0003800200 */
.L_x_92:
[----:B------:R-:W-:Y:S01]  /*6850*/  BAR.SYNC.DEFER_BLOCKING 0x1, 0x80 ;  /* 0x0042000000007b1d */ /* 0x000fe20000010000 */
[----:B------:R-:W-:Y:S01]  /*6860*/  ISETP.NE.AND P2, PT, R180, RZ, PT ;  /* 0x000000ffb400720c */ /* 0x000fe20003f45270 */
[----:B------:R-:W-:Y:S01]  /*6870*/  IMAD.IADD R155, R75, 0x1, R143 ;  /* 0x000000014b9b7824 */ /* 0x000fe200078e028f */
[----:B------:R-:W-:Y:S01]  /*6880*/  ISETP.NE.AND P0, PT, R181, 0x2, PT ;  /* 0x00000002b500780c */ /* 0x000fe20003f05270 */
[----:B------:R-:W-:Y:S01]  /*6890*/  IMAD.IADD R165, R77, 0x1, R154 ;  /* 0x000000014da57824 */ /* 0x000fe200078e029a */
[----:B------:R-:W-:Y:S02]  /*68a0*/  ISETP.NE.AND P1, PT, R76, 0x4, PT ;  /* 0x000000044c00780c */ /* 0x000fe40003f25270 */
[----:B------:R-:W-:Y:S02]  /*68b0*/  SEL R3, RZ, 0x1, P0 ;  /* 0x00000001ff037807 */ /* 0x000fe40000000000 */
[----:B------:R-:W-:Y:S02]  /*68c0*/  SEL R0, RZ, 0x1, P1 ;  /* 0x00000001ff007807 */ /* 0x000fe40000800000 */
[----:B------:R-:W-:Y:S02]  /*68d0*/  LOP3.LUT R174, R174, R3, RZ, 0x3c, !PT ;  /* 0x00000003aeae7212 */ /* 0x000fe400078e3cff */
[----:B------:R-:W-:Y:S02]  /*68e0*/  LOP3.LUT R175, R175, R0, RZ, 0x3c, !PT ;  /* 0x00000000afaf7212 */ /* 0x000fe400078e3cff */
[----:B------:R-:W-:Y:S02]  /*68f0*/  @P2 R2UR UR36, R171 ;  /* 0x00000000ab2422ca */ /* 0x000fe400000e0000 */
[----:B------:R-:W-:Y:S02]  /*6900*/  SEL R181, R181, RZ, P0 ;  /* 0x000000ffb5b57207 */ /* 0x000fe40000000000 */
[----:B------:R-:W-:Y:S01]  /*6910*/  SEL R76, R76, RZ, P1 ;  /* 0x000000ff4c4c7207 */ /* 0x000fe20000800000 */
[----:B------:R-:W-:Y:S10]  /*6920*/  @P2 BRA `(.L_x_94) ;  /* 0xffffffdc00702947 */ /* 0x000ff4000383ffff */
[----:B------:R-:W-:Y:S05]  /*6930*/  EXIT ;  /* 0x000000000000794d */ /* 0x000fea0003800000 */
.L_x_19:
[----:B--2---:R2:W1:Y:S02]  /*6940*/  SYNCS.PHASECHK.TRANS64.TRYWAIT P0, [R3+URZ+0xd0], R2 ;  /* 0x0000d002030075a7 */ /* 0x00446400080011ff */
[----:B-1----:R-:W-:Y:S05]  /*6950*/  @!P0 NANOSLEEP.SYNCS 0x989680 ;  /* 0x009896800000895d */ /* 0x002fea0003900000 */
[----:B------:R-:W1:Y:S02]  /*6960*/  @!P0 SYNCS.PHASECHK.TRANS64 P0, [R3+URZ+0xd0], R2 ;  /* 0x0000d002030085a7 */ /* 0x000e6400080010ff */
[----:B-1----:R-:W-:Y:S05]  /*6970*/  @!P0 BRA `(.L_x_19) ;  /* 0xfffffffc00f08947 */ /* 0x002fea000383ffff */
[----:B------:R-:W-:Y:S05]  /*6980*/  BRA `(.L_x_95) ;  /* 0xffffffa800fc7947 */ /* 0x000fea000383ffff */
.L_x_22:
[----:B-1----:R-:W-:-:S07]  /*6990*/  MOV R2, UR33 ;  /* 0x0000002100027c02 */ /* 0x002fce0008000f00 */
.L_x_96:
[----:B-1----:R1:W2:Y:S02]  /*69a0*/  SYNCS.PHASECHK.TRANS64.TRYWAIT P0, [R2+URZ+0x20], R5 ;  /* 0x00002005020075a7 */ /* 0x0022a400080011ff */
[----:B--2---:R-:W-:Y:S05]  /*69b0*/  @!P0 NANOSLEEP.SYNCS 0x989680 ;  /* 0x009896800000895d */ /* 0x004fea0003900000 */
[----:B------:R-:W2:Y:S02]  /*69c0*/  @!P0 SYNCS.PHASECHK.TRANS64 P0, [R2+URZ+0x20], R5 ;  /* 0x00002005020085a7 */ /* 0x000ea400080010ff */
[----:B--2---:R-:W-:Y:S05]  /*69d0*/  @!P0 BRA `(.L_x_96) ;  /* 0xfffffffc00f08947 */ /* 0x004fea000383ffff */
[----:B------:R-:W-:Y:S05]  /*69e0*/  BRA `(.L_x_21) ;  /* 0xffffffac004c7947 */ /* 0x000fea000383ffff */
.L_x_28:
[----:B-1----:R-:W-:-:S07]  /*69f0*/  MOV R2, UR17 ;  /* 0x0000001100027c02 */ /* 0x002fce0008000f00 */
.L_x_97:
[----:B-1----:R1:W2:Y:S02]  /*6a00*/  SYNCS.PHASECHK.TRANS64.TRYWAIT P0, [R2+URZ+0x20], R5 ;  /* 0x00002005020075a7 */ /* 0x0022a400080011ff */
[----:B--2---:R-:W-:Y:S05]  /*6a10*/  @!P0 NANOSLEEP.SYNCS 0x989680 ;  /* 0x009896800000895d */ /* 0x004fea0003900000 */
[----:B------:R-:W2:Y:S02]  /*6a20*/  @!P0 SYNCS.PHASECHK.TRANS64 P0, [R2+URZ+0x20], R5 ;  /* 0x00002005020085a7 */ /* 0x000ea400080010ff */
[----:B--2---:R-:W-:Y:S05]  /*6a30*/  @!P0 BRA `(.L_x_97) ;  /* 0xfffffffc00f08947 */ /* 0x004fea000383ffff */
[----:B------:R-:W-:Y:S05]  /*6a40*/  BRA `(.L_x_27) ;  /* 0xffffffac00f47947 */ /* 0x000fea000383ffff */
.L_x_32:
[----:B-1----:R1:W2:Y:S02]  /*6a50*/  SYNCS.PHASECHK.TRANS64.TRYWAIT P0, [R2+URZ+0x60], R3 ;  /* 0x00006003020075a7 */ /* 0x0022a400080011ff */
[----:B--2---:R-:W-:Y:S05]  /*6a60*/  @!P0 NANOSLEEP.SYNCS 0x989680 ;  /* 0x009896800000895d */ /* 0x004fea0003900000 */
[----:B------:R-:W2:Y:S02]  /*6a70*/  @!P0 SYNCS.PHASECHK.TRANS64 P0, [R2+URZ+0x60], R3 ;  /* 0x00006003020085a7 */ /* 0x000ea400080010ff */
[----:B--2---:R-:W-:Y:S05]  /*6a80*/  @!P0 BRA `(.L_x_32) ;  /* 0xfffffffc00f08947 */ /* 0x004fea000383ffff */
[----:B------:R-:W-:Y:S05]  /*6a90*/  BRA `(.L_x_98) ;  /* 0xffffffb000847947 */ /* 0x000fea000383ffff */
.L_x_36:
[----:B----4-:R-:W-:-:S07]  /*6aa0*/  MOV R0, UR5 ;  /* 0x0000000500007c02 */ /* 0x010fce0008000f00 */
.L_x_99:
[----:B-1----:R1:W2:Y:S02]  /*6ab0*/  SYNCS.PHASECHK.TRANS64.TRYWAIT P0, [R0+URZ], R3 ;  /* 0x00000003000075a7 */ /* 0x0022a400080011ff */
[----:B--2---:R-:W-:Y:S05]  /*6ac0*/  @!P0 NANOSLEEP.SYNCS 0x989680 ;  /* 0x009896800000895d */ /* 0x004fea0003900000 */
[----:B------:R-:W2:Y:S02]  /*6ad0*/  @!P0 SYNCS.PHASECHK.TRANS64 P0, [R0+URZ], R3 ;  /* 0x00000003000085a7 */ /* 0x000ea400080010ff */
[----:B--2---:R-:W-:Y:S05]  /*6ae0*/  @!P0 BRA `(.L_x_99) ;  /* 0xfffffffc00f08947 */ /* 0x004fea000383ffff */
[----:B------:R-:W-:Y:S05]  /*6af0*/  BRA `(.L_x_100) ;  /* 0xffffffb400f47947 */ /* 0x000fea000383ffff */
.L_x_37:
[----:B----4-:R-:W-:-:S07]  /*6b00*/  MOV R0, UR5 ;  /* 0x0000000500007c02 */ /* 0x010fce0008000f00 */
.L_x_101:
[----:B-1----:R1:W2:Y:S02]  /*6b10*/  SYNCS.PHASECHK.TRANS64.TRYWAIT P0, [R0+URZ], R3 ;  /* 0x00000003000075a7 */ /* 0x0022a400080011ff */
[----:B--2---:R-:W-:Y:S05]  /*6b20*/  @!P0 NANOSLEEP.SYNCS 0x989680 ;  /* 0x009896800000895d */ /* 0x004fea0003900000 */
[----:B------:R-:W2:Y:S02]  /*6b30*/  @!P0 SYNCS.PHASECHK.TRANS64 P0, [R0+URZ], R3 ;  /* 0x00000003000085a7 */ /* 0x000ea400080010ff */
[----:B--2---:R-:W-:Y:S05]  /*6b40*/  @!P0 BRA `(.L_x_101) ;  /* 0xfffffffc00f08947 */ /* 0x004fea000383ffff */
[----:B------:R-:W-:Y:S05]  /*6b50*/  BRA `(.L_x_102) ;  /* 0xffffffb800007947 */ /* 0x000fea000383ffff */
.L_x_38:
[----:B----4-:R-:W-:-:S07]  /*6b60*/  MOV R0, UR5 ;  /* 0x0000000500007c02 */ /* 0x010fce0008000f00 */
.L_x_103:
[----:B-1----:R1:W2:Y:S02]  /*6b70*/  SYNCS.PHASECHK.TRANS64.TRYWAIT P0, [R0+URZ], R3 ;  /* 0x00000003000075a7 */ /* 0x0022a400080011ff */
[----:B--2---:R-:W-:Y:S05]  /*6b80*/  @!P0 NANOSLEEP.SYNCS 0x989680 ;  /* 0x009896800000895d */ /* 0x004fea0003900000 */
[----:B------:R-:W2:Y:S02]  /*6b90*/  @!P0 SYNCS.PHASECHK.TRANS64 P0, [R0+URZ], R3 ;  /* 0x00000003000085a7 */ /* 0x000ea400080010ff */
[----:B--2---:R-:W-:Y:S05]  /*6ba0*/  @!P0 BRA `(.L_x_103) ;  /* 0xfffffffc00f08947 */ /* 0x004fea000383ffff */
[----:B------:R-:W-:Y:S05]  /*6bb0*/  BRA `(.L_x_104) ;  /* 0xffffffb8000c7947 */ /* 0x000fea000383ffff */
.L_x_41:
[----:B-1----:R1:W2:Y:S02]  /*6bc0*/  SYNCS.PHASECHK.TRANS64.TRYWAIT P0, [R0+URZ+0xc0], R5 ;  /* 0x0000c005000075a7 */ /* 0x0022a400080011ff */
[----:B--2---:R-:W-:Y:S05]  /*6bd0*/  @!P0 NANOSLEEP.SYNCS 0x989680 ;  /* 0x009896800000895d */ /* 0x004fea0003900000 */
[----:B------:R-:W2:Y:S02]  /*6be0*/  @!P0 SYNCS.PHASECHK.TRANS64 P0, [R0+URZ+0xc0], R5 ;  /* 0x0000c005000085a7 */ /* 0x000ea400080010ff */
[----:B--2---:R-:W-:Y:S05]  /*6bf0*/  @!P0 BRA `(.L_x_41) ;  /* 0xfffffffc00f08947 */ /* 0x004fea000383ffff */
[----:B------:R-:W-:Y:S05]  /*6c00*/  BRA `(.L_x_105) ;  /* 0xffffffb800687947 */ /* 0x000fea000383ffff */
.L_x_42:
[----:B------:R-:W-:-:S07]  /*6c10*/  MOV R0, UR5 ;  /* 0x0000000500007c02 */ /* 0x000fce0008000f00 */
.L_x_106:
[----:B-1----:R1:W2:Y:S02]  /*6c20*/  SYNCS.PHASECHK.TRANS64.TRYWAIT P0, [R0+URZ+0x70], R5 ;  /* 0x00007005000075a7 */ /* 0x0022a400080011ff */
[----:B--2---:R-:W-:Y:S05]  /*6c30*/  @!P0 NANOSLEEP.SYNCS 0x989680 ;  /* 0x009896800000895d */ /* 0x004fea0003900000 */
[----:B------:R-:W2:Y:S02]  /*6c40*/  @!P0 SYNCS.PHASECHK.TRANS64 P0, [R0+URZ+0x70], R5 ;  /* 0x00007005000085a7 */ /* 0x000ea400080010ff */
[----:B--2---:R-:W-:Y:S05]  /*6c50*/  @!P0 BRA `(.L_x_106) ;  /* 0xfffffffc00f08947 */ /* 0x004fea000383ffff */
[----:B------:R-:W-:Y:S05]  /*6c60*/  BRA `(.L_x_107) ;  /* 0xffffffb800787947 */ /* 0x000fea000383ffff */
.L_x_43:
[----:B-1----:R1:W2:Y:S02]  /*6c70*/  SYNCS.PHASECHK.TRANS64.TRYWAIT P1, [R0+URZ+0x60], R5 ;  /* 0x00006005000075a7 */ /* 0x0022a400080211ff */
[----:B--2---:R-:W-:Y:S05]  /*6c80*/  @!P1 NANOSLEEP.SYNCS 0x989680 ;  /* 0x009896800000995d */ /* 0x004fea0003900000 */
[----:B------:R-:W2:Y:S02]  /*6c90*/  @!P1 SYNCS.PHASECHK.TRANS64 P1, [R0+URZ+0x60], R5 ;  /* 0x00006005000095a7 */ /* 0x000ea400080210ff */
[----:B--2---:R-:W-:Y:S05]  /*6ca0*/  @!P1 BRA `(.L_x_43) ;  /* 0xfffffffc00f09947 */ /* 0x004fea000383ffff */
[----:B------:R-:W-:Y:S05]  /*6cb0*/  BRA `(.L_x_108) ;  /* 0xffffffb800a87947 */ /* 0x000fea000383ffff */
.L_x_46:
[----:B------:R-:W-:-:S07]  /*6cc0*/  MOV R0, UR5 ;  /* 0x0000000500007c02 */ /* 0x000fce0008000f00 */
.L_x_109:
[----:B-1----:R1:W2:Y:S02]  /*6cd0*/  SYNCS.PHASECHK.TRANS64.TRYWAIT P0, [R0+URZ+0x70], R3 ;  /* 0x00007003000075a7 */ /* 0x0022a400080011ff */
[----:B--2---:R-:W-:Y:S05]  /*6ce0*/  @!P0 NANOSLEEP.SYNCS 0x989680 ;  /* 0x009896800000895d */ /* 0x004fea0003900000 */
[----:B------:R-:W2:Y:S02]  /*6cf0*/  @!P0 SYNCS.PHASECHK.TRANS64 P0, [R0+URZ+0x70], R3 ;  /* 0x00007003000085a7 */ /* 0x000ea400080010ff */
[----:B--2---:R-:W-:Y:S05]  /*6d00*/  @!P0 BRA `(.L_x_109) ;  /* 0xfffffffc00f08947 */ /* 0x004fea000383ffff */
[----:B------:R-:W-:Y:S05]  /*6d10*/  BRA `(.L_x_45) ;  /* 0xffffffb800fc7947 */ /* 0x000fea000383ffff */
.L_x_53:
[----:B-1----:R1:W2:Y:S02]  /*6d20*/  SYNCS.PHASECHK.TRANS64.TRYWAIT P1, [R0+URZ+0x60], R5 ;  /* 0x00006005000075a7 */ /* 0x0022a400080211ff */
[----:B--2---:R-:W-:Y:S05]  /*6d30*/  @!P1 NANOSLEEP.SYNCS 0x989680 ;  /* 0x009896800000995d */ /* 0x004fea0003900000 */
[----:B------:R-:W2:Y:S02]  /*6d40*/  @!P1 SYNCS.PHASECHK.TRANS64 P1, [R0+URZ+0x60], R5 ;  /* 0x00006005000095a7 */ /* 0x000ea400080210ff */
[----:B--2---:R-:W-:Y:S05]  /*6d50*/  @!P1 BRA `(.L_x_53) ;  /* 0xfffffffc00f09947 */ /* 0x004fea000383ffff */
[----:B------:R-:W-:Y:S05]  /*6d60*/  BRA `(.L_x_110) ;  /* 0xffffffc0006c7947 */ /* 0x000fea000383ffff */
.L_x_54:
[----:B------:R-:W-:-:S07]  /*6d70*/  MOV R3, UR7 ;  /* 0x0000000700037c02 */ /* 0x000fce0008000f00 */
.L_x_111:
[----:B-1----:R1:W2:Y:S02]  /*6d80*/  SYNCS.PHASECHK.TRANS64.TRYWAIT P0, [R3+URZ+0xa0], R0 ;  /* 0x0000a000030075a7 */ /* 0x0022a400080011ff */
[----:B--2---:R-:W-:Y:S05]  /*6d90*/  @!P0 NANOSLEEP.SYNCS 0x989680 ;  /* 0x009896800000895d */ /* 0x004fea0003900000 */
[----:B------:R-:W2:Y:S02]  /*6da0*/  @!P0 SYNCS.PHASECHK.TRANS64 P0, [R3+URZ+0xa0], R0 ;  /* 0x0000a000030085a7 */ /* 0x000ea400080010ff */
[----:B--2---:R-:W-:Y:S05]  /*6db0*/  @!P0 BRA `(.L_x_111) ;  /* 0xfffffffc00f08947 */ /* 0x004fea000383ffff */
[----:B------:R-:W-:Y:S05]  /*6dc0*/  BRA `(.L_x_112) ;  /* 0xffffffc000a47947 */ /* 0x000fea000383ffff */
.L_x_57:
[----:B------:R-:W-:Y:S07]  /*6dd0*/  MOV R0, UR6 ;  /* 0x0000000600007c02 */ /* 0x000fee0008000f00 */
.L_x_113:
[----:B-1----:R1:W2:Y:S02]  /*6de0*/  SYNCS.PHASECHK.TRANS64.TRYWAIT P0, [R0+URZ], R3 ;  /* 0x00000003000075a7 */ /* 0x0022a400080011ff */
[----:B--2---:R-:W-:Y:S05]  /*6df0*/  @!P0 NANOSLEEP.SYNCS 0x989680 ;  /* 0x009896800000895d */ /* 0x004fea0003900000 */
[----:B------:R-:W2:Y:S02]  /*6e00*/  @!P0 SYNCS.PHASECHK.TRANS64 P0, [R0+URZ], R3 ;  /* 0x00000003000085a7 */ /* 0x000ea400080010ff */
[----:B--2---:R-:W-:Y:S05]  /*6e10*/  @!P0 BRA `(.L_x_113) ;  /* 0xfffffffc00f08947 */ /* 0x004fea000383ffff */
[----:B------:R-:W-:Y:S05]  /*6e20*/  BRA `(.L_x_56) ;  /* 0xffffffc000c07947 */ /* 0x000fea000383ffff */
.L_x_60:
[----:B------:R-:W-:-:S07]  /*6e30*/  MOV R0, UR6 ;  /* 0x0000000600007c02 */ /* 0x000fce0008000f00 */
.L_x_114:
[----:B--2---:R2:W4:Y:S02]  /*6e40*/  SYNCS.PHASECHK.TRANS64.TRYWAIT P0, [R0+URZ], R3 ;  /* 0x00000003000075a7 */ /* 0x00452400080011ff */
[----:B----4-:R-:W-:Y:S05]  /*6e50*/  @!P0 NANOSLEEP.SYNCS 0x989680 ;  /* 0x009896800000895d */ /* 0x010fea0003900000 */
[----:B------:R-:W4:Y:S02]  /*6e60*/  @!P0 SYNCS.PHASECHK.TRANS64 P0, [R0+URZ], R3 ;  /* 0x00000003000085a7 */ /* 0x000f2400080010ff */
[----:B----4-:R-:W-:Y:S05]  /*6e70*/  @!P0 BRA `(.L_x_114) ;  /* 0xfffffffc00f08947 */ /* 0x010fea000383ffff */
[----:B------:R-:W-:Y:S05]  /*6e80*/  BRA `(.L_x_115) ;  /* 0xffffffc4009c7947 */ /* 0x000fea000383ffff */
.L_x_61:
[----:B------:R-:W-:-:S07]  /*6e90*/  MOV R0, UR6 ;  /* 0x0000000600007c02 */ /* 0x000fce0008000f00 */
.L_x_116:
[----:B-1----:R1:W2:Y:S02]  /*6ea0*/  SYNCS.PHASECHK.TRANS64.TRYWAIT P0, [R0+URZ], R3 ;  /* 0x00000003000075a7 */ /* 0x0022a400080011ff */
[----:B--2---:R-:W-:Y:S05]  /*6eb0*/  @!P0 NANOSLEEP.SYNCS 0x989680 ;  /* 0x009896800000895d */ /* 0x004fea0003900000 */
[----:B------:R-:W2:Y:S02]  /*6ec0*/  @!P0 SYNCS.PHASECHK.TRANS64 P0, [R0+URZ], R3 ;  /* 0x00000003000085a7 */ /* 0x000ea400080010ff */
[----:B--2---:R-:W-:Y:S05]  /*6ed0*/  @!P0 BRA `(.L_x_116) ;  /* 0xfffffffc00f08947 */ /* 0x004fea000383ffff */
[----:B------:R-:W-:Y:S05]  /*6ee0*/  BRA `(.L_x_117) ;  /* 0xffffffc400a87947 */ /* 0x000fea000383ffff */
.L_x_62:
[----:B------:R-:W-:-:S07]  /*6ef0*/  MOV R0, UR6 ;  /* 0x0000000600007c02 */ /* 0x000fce0008000f00 */
.L_x_118:
[----:B-1----:R1:W2:Y:S02]  /*6f00*/  SYNCS.PHASECHK.TRANS64.TRYWAIT P0, [R0+URZ], R3 ;  /* 0x00000003000075a7 */ /* 0x0022a400080011ff */
[----:B--2---:R-:W-:Y:S05]  /*6f10*/  @!P0 NANOSLEEP.SYNCS 0x989680 ;  /* 0x009896800000895d */ /* 0x004fea0003900000 */
[----:B------:R-:W2:Y:S02]  /*6f20*/  @!P0 SYNCS.PHASECHK.TRANS64 P0, [R0+URZ], R3 ;  /* 0x00000003000085a7 */ /* 0x000ea400080010ff */
[----:B--2---:R-:W-:Y:S05]  /*6f30*/  @!P0 BRA `(.L_x_118) ;  /* 0xfffffffc00f08947 */ /* 0x004fea000383ffff */
[----:B------:R-:W-:Y:S05]  /*6f40*/  BRA `(.L_x_119) ;  /* 0xffffffc400b47947 */ /* 0x000fea000383ffff */
.L_x_63:
[----:B------:R-:W-:-:S07]  /*6f50*/  MOV R0, UR7 ;  /* 0x0000000700007c02 */ /* 0x000fce0008000f00 */
.L_x_120:
[----:B-1----:R1:W2:Y:S02]  /*6f60*/  SYNCS.PHASECHK.TRANS64.TRYWAIT P0, [R0+URZ], R3 ;  /* 0x00000003000075a7 */ /* 0x0022a400080011ff */
[----:B--2---:R-:W-:Y:S05]  /*6f70*/  @!P0 NANOSLEEP.SYNCS 0x989680 ;  /* 0x009896800000895d */ /* 0x004fea0003900000 */
[----:B------:R-:W2:Y:S02]  /*6f80*/  @!P0 SYNCS.PHASECHK.TRANS64 P0, [R0+URZ], R3 ;  /* 0x00000003000085a7 */ /* 0x000ea400080010ff */
[----:B--2---:R-:W-:Y:S05]  /*6f90*/  @!P0 BRA `(.L_x_120) ;  /* 0xfffffffc00f08947 */ /* 0x004fea000383ffff */
[----:B------:R-:W-:Y:S05]  /*6fa0*/  BRA `(.L_x_121) ;  /* 0xffffffc400c07947 */ /* 0x000fea000383ffff */
.L_x_68:
[----:B---3--:R3:W1:Y:S02]  /*6fb0*/  SYNCS.PHASECHK.TRANS64.TRYWAIT P0, [R0+URZ+0x60], R3 ;  /* 0x00006003000075a7 */ /* 0x00866400080011ff */
[----:B-1----:R-:W-:Y:S05]  /*6fc0*/  @!P0 NANOSLEEP.SYNCS 0x989680 ;  /* 0x009896800000895d */ /* 0x002fea0003900000 */
[----:B------:R-:W1:Y:S02]  /*6fd0*/  @!P0 SYNCS.PHASECHK.TRANS64 P0, [R0+URZ+0x60], R3 ;  /* 0x00006003000085a7 */ /* 0x000e6400080010ff */
[----:B-1----:R-:W-:Y:S05]  /*6fe0*/  @!P0 BRA `(.L_x_68) ;  /* 0xfffffffc00f08947 */ /* 0x002fea000383ffff */
[----:B------:R-:W-:Y:S05]  /*6ff0*/  BRA `(.L_x_122) ;  /* 0xffffffc800bc7947 */ /* 0x000fea000383ffff */
.L_x_71:
[----:B------:R-:W-:Y:S07]  /*7000*/  MOV R0, UR6 ;  /* 0x0000000600007c02 */ /* 0x000fee0008000f00 */
.L_x_123:
[----:B-1----:R1:W3:Y:S02]  /*7010*/  SYNCS.PHASECHK.TRANS64.TRYWAIT P0, [R0+URZ+0x58], R3 ;  /* 0x00005803000075a7 */ /* 0x0022e400080011ff */
[----:B---3--:R-:W-:Y:S05]  /*7020*/  @!P0 NANOSLEEP.SYNCS 0x989680 ;  /* 0x009896800000895d */ /* 0x008fea0003900000 */
[----:B------:R-:W3:Y:S02]  /*7030*/  @!P0 SYNCS.PHASECHK.TRANS64 P0, [R0+URZ+0x58], R3 ;  /* 0x00005803000085a7 */ /* 0x000ee400080010ff */
[----:B---3--:R-:W-:Y:S05]  /*7040*/  @!P0 BRA `(.L_x_123) ;  /* 0xfffffffc00f08947 */ /* 0x008fea000383ffff */
[----:B------:R-:W-:Y:S05]  /*7050*/  BRA `(.L_x_70) ;  /* 0xffffffcc00a87947 */ /* 0x000fea000383ffff */
.L_x_74:
[----:B------:R-:W-:Y:S07]  /*7060*/  MOV R3, UR6 ;  /* 0x0000000600037c02 */ /* 0x000fee0008000f00 */
.L_x_124:
[----:B-1----:R1:W2:Y:S02]  /*7070*/  SYNCS.PHASECHK.TRANS64.TRYWAIT P2, [R3+URZ+0x48], R26 ;  /* 0x0000481a030075a7 */ /* 0x0022a400080411ff */
[----:B--2---:R-:W-:Y:S05]  /*7080*/  @!P2 NANOSLEEP.SYNCS 0x989680 ;  /* 0x009896800000a95d */ /* 0x004fea0003900000 */
[----:B------:R-:W2:Y:S02]  /*7090*/  @!P2 SYNCS.PHASECHK.TRANS64 P2, [R3+URZ+0x48], R26 ;  /* 0x0000481a0300a5a7 */ /* 0x000ea400080410ff */
[----:B--2---:R-:W-:Y:S05]  /*70a0*/  @!P2 BRA `(.L_x_124) ;  /* 0xfffffffc00f0a947 */ /* 0x004fea000383ffff */
[----:B------:R-:W-:Y:S05]  /*70b0*/  BRA `(.L_x_125) ;  /* 0xffffffd0003c7947 */ /* 0x000fea000383ffff */
.L_x_77:
[----:B--2---:R2:W4:Y:S02]  /*70c0*/  SYNCS.PHASECHK.TRANS64.TRYWAIT P0, [R0+URZ+0x60], R3 ;  /* 0x00006003000075a7 */ /* 0x00452400080011ff */
[----:B----4-:R-:W-:Y:S05]  /*70d0*/  @!P0 NANOSLEEP.SYNCS 0x989680 ;  /* 0x009896800000895d */ /* 0x010fea0003900000 */
[----:B------:R-:W4:Y:S02]  /*70e0*/  @!P0 SYNCS.PHASECHK.TRANS64 P0, [R0+URZ+0x60], R3 ;  /* 0x00006003000085a7 */ /* 0x000f2400080010ff */
[----:B----4-:R-:W-:Y:S05]  /*70f0*/  @!P0 BRA `(.L_x_77) ;  /* 0xfffffffc00f08947 */ /* 0x010fea000383ffff */
[----:B------:R-:W-:Y:S05]  /*7100*/  BRA `(.L_x_126) ;  /* 0xffffffd4008c7947 */ /* 0x000fea000383ffff */
.L_x_88:
[----:B-1----:R-:W-:Y:S04]  /*7110*/  MOV R0, UR43 ;  /* 0x0000002b00007c02 */ /* 0x002fe80008000f00 */
[----:B------:R1:W2:Y:S03]  /*7120*/  SYNCS.PHASECHK.TRANS64.TRYWAIT P1, [R0+URZ+0x40], R3 ;  /* 0x00004003000075a7 */ /* 0x0002a600080211ff */
[----:B--2---:R-:W-:Y:S05]  /*7130*/  @!P1 NANOSLEEP.SYNCS 0x989680 ;  /* 0x009896800000995d */ /* 0x004fea0003900000 */
[----:B------:R-:W2:Y:S02]  /*7140*/  @!P1 SYNCS.PHASECHK.TRANS64 P1, [R0+URZ+0x40], R3 ;  /* 0x00004003000095a7 */ /* 0x000ea400080210ff */
[----:B--2---:R-:W-:Y:S05]  /*7150*/  @!P1 BRA `(.L_x_88) ;  /* 0xfffffffc00ec9947 */ /* 0x004fea000383ffff */
[----:B------:R-:W-:Y:S05]  /*7160*/  BRA `(.L_x_87) ;  /* 0xffffffe000887947 */ /* 0x000fea000383ffff */
.L_x_90:
[----:B------:R1:W1:Y:S02]  /*7170*/  SYNCS.PHASECHK.TRANS64.TRYWAIT P1, [R156+URZ+0x80], R5 ;  /* 0x000080059c0075a7 */ /* 0x00026400080211ff */
[----:B-1----:R-:W-:Y:S05]  /*7180*/  @!P1 NANOSLEEP.SYNCS 0x989680 ;  /* 0x009896800000995d */ /* 0x002fea0003900000 */
[----:B------:R-:W1:Y:S02]  /*7190*/  @!P1 SYNCS.PHASECHK.TRANS64 P1, [R156+URZ+0x80], R5 ;  /* 0x000080059c0095a7 */ /* 0x000e6400080210ff */
[----:B-1----:R-:W-:Y:S05]  /*71a0*/  @!P1 BRA `(.L_x_90) ;  /* 0xfffffffc00f09947 */ /* 0x002fea000383ffff */
[----:B------:R-:W-:Y:S05]  /*71b0*/  BRA `(.L_x_89) ;  /* 0xffffffe000cc7947 */ /* 0x000fea000383ffff */
        .weak           $__internal_0_$__cuda_sm10x_tcgen05_guardrail_trap_col_being_dealloced_not_returned_by_alloc
        .type           $__internal_0_$__cuda_sm10x_tcgen05_guardrail_trap_col_being_dealloced_not_returned_by_alloc,@function
        .size           $__internal_0_$__cuda_sm10x_tcgen05_guardrail_trap_col_being_dealloced_not_returned_by_alloc,($__internal_1_$__cuda_sm10x_tcgen05_guardrail_trap_phase_invalid_during_alloc - $__internal_0_$__cuda_sm10x_tcgen05_guardrail_trap_col_being_dealloced_not_returned_by_alloc)
$__internal_0_$__cuda_sm10x_tcgen05_guardrail_trap_col_being_dealloced_not_returned_by_alloc:
[----:B------:R-:W-:Y:S05]  /*71c0*/  BPT.TRAP 0x1 ;  /* 0x000000040000795c */ /* 0x000fea0000300000 */
[----:B------:R-:W-:-:S04]  /*71d0*/  HFMA2 R3, -RZ, RZ, 0, 0 ;  /* 0x00000000ff037431 */ /* 0x000fc800000001ff */
[----:B------:R-:W-:Y:S05]  /*71e0*/  RET.REL.NODEC R2 `(_ZN7cutlass13device_kernelINS_4gemm6kernel13GemmUniversalIN4cute5tupleIJiiiiEEENS1_10collective13CollectiveMmaINS1_35MainloopSm100TmaUmmaWarpSpecializedILi4ELi2ELi4ENS5_IJNS4_1CILi1EEESB_SB_EEEEENS5_IJNSA_ILi128EEENSA_ILi64EEESE_EEENS_12float_e5m2_tENS5_IJlSB_lEEESH_SI_NS4_8TiledMMAINS4_8MMA_AtomIJNS4_10MMA_TraitsINS4_19SM100_MMA_F8F6F4_SSEJSH_SH_fSE_SF_NS4_17integral_constantINS4_4UMMA5MajorELSP_0EEESQ_NSN_INSO_7ScaleInELSR_0EEESS_EEEEEENS4_6LayoutISC_NS5_IJNSA_ILi0EEESW_SW_EEEEENS5_IJNS4_10UnderscoreESZ_SZ_EEEEENS4_13SM90_TMA_LOADENS4_14ComposedLayoutINS4_7SwizzleILi3ELi4ELi3EEENS4_18smem_ptr_flag_bitsILi8EEENSV_INS5_IJNSA_ILi8EEESE_EEENS5_IJSE_SB_EEEEEEEvNS4_8identityES12_S1C_vS1D_EENS_8epilogue10collective18CollectiveEpilogueINS1F_23Sm100TmaWarpSpecializedILi1ELi1ELi64ELb0ELb0EEEJSG_NS5_IJNSV_ISE_SB_EENSV_ISF_SB_EEEEESH_SI_SH_SI_NS1F_6fusion15FusionCallbacksIS1J_NS1N_17LinearCombinationISH_fSH_fLNS_15FloatRoundStyleE2EEESG_S1M_JEEENS4_5SM1004TMEM4LOAD26SM100_TMEM_LOAD_32dp32b64xES12_NS13_INS14_ILi2ELi4ELi3EEES17_NSV_INS5_IJS18_SF_EEENS5_IJSF_SB_EEEEEEENS4_39AutoVectorizingCopyWithAssumedAlignmentILi128EEENS4_14SM90_TMA_STOREES21_S23_S23_EEEvvEEEEvNT_6ParamsE) ;  /* 0xffffff8c02847950 */ /* 0x000fea0003c3ffff */
        .weak           $__internal_1_$__cuda_sm10x_tcgen05_guardrail_trap_phase_invalid_during_alloc
        .type           $__internal_1_$__cuda_sm10x_tcgen05_guardrail_trap_phase_invalid_during_alloc,@function
        .size           $__internal_1_$__cuda_sm10x_tcgen05_guardrail_trap_phase_invalid_during_alloc,($__internal_2_$__cuda_sm10x_tcgen05_guardrail_trap_unallocated_columns_being_dealloced - $__internal_1_$__cuda_sm10x_tcgen05_guardrail_trap_phase_invalid_during_alloc)
$__internal_1_$__cuda_sm10x_tcgen05_guardrail_trap_phase_invalid_during_alloc:
[----:B------:R-:W-:Y:S05]  /*71f0*/  BPT.TRAP 0x1 ;  /* 0x000000040000795c */ /* 0x000fea0000300000 */
[----:B------:R-:W-:-:S04]  /*7200*/  MOV R3, 0x0 ;  /* 0x0000000000037802 */ /* 0x000fc80000000f00 */
[----:B------:R-:W-:Y:S05]  /*7210*/  RET.REL.NODEC R2 `(_ZN7cutlass13device_kernelINS_4gemm6kernel13GemmUniversalIN4cute5tupleIJiiiiEEENS1_10collective13CollectiveMmaINS1_35MainloopSm100TmaUmmaWarpSpecializedILi4ELi2ELi4ENS5_IJNS4_1CILi1EEESB_SB_EEEEENS5_IJNSA_ILi128EEENSA_ILi64EEESE_EEENS_12float_e5m2_tENS5_IJlSB_lEEESH_SI_NS4_8TiledMMAINS4_8MMA_AtomIJNS4_10MMA_TraitsINS4_19SM100_MMA_F8F6F4_SSEJSH_SH_fSE_SF_NS4_17integral_constantINS4_4UMMA5MajorELSP_0EEESQ_NSN_INSO_7ScaleInELSR_0EEESS_EEEEEENS4_6LayoutISC_NS5_IJNSA_ILi0EEESW_SW_EEEEENS5_IJNS4_10UnderscoreESZ_SZ_EEEEENS4_13SM90_TMA_LOADENS4_14ComposedLayoutINS4_7SwizzleILi3ELi4ELi3EEENS4_18smem_ptr_flag_bitsILi8EEENSV_INS5_IJNSA_ILi8EEESE_EEENS5_IJSE_SB_EEEEEEEvNS4_8identityES12_S1C_vS1D_EENS_8epilogue10collective18CollectiveEpilogueINS1F_23Sm100TmaWarpSpecializedILi1ELi1ELi64ELb0ELb0EEEJSG_NS5_IJNSV_ISE_SB_EENSV_ISF_SB_EEEEESH_SI_SH_SI_NS1F_6fusion15FusionCallbacksIS1J_NS1N_17LinearCombinationISH_fSH_fLNS_15FloatRoundStyleE2EEESG_S1M_JEEENS4_5SM1004TMEM4LOAD26SM100_TMEM_LOAD_32dp32b64xES12_NS13_INS14_ILi2ELi4ELi3EEES17_NSV_INS5_IJS18_SF_EEENS5_IJSF_SB_EEEEEEENS4_39AutoVectorizingCopyWithAssumedAlignmentILi128EEENS4_14SM90_TMA_STOREES21_S23_S23_EEEvvEEEEvNT_6ParamsE) ;  /* 0xffffff8c02787950 */ /* 0x000fea0003c3ffff */
        .weak           $__internal_2_$__cuda_sm10x_tcgen05_guardrail_trap_unallocated_columns_being_dealloced
        .type           $__internal_2_$__cuda_sm10x_tcgen05_guardrail_trap_unallocated_columns_being_dealloced,@function
        .size           $__internal_2_$__cuda_sm10x_tcgen05_guardrail_trap_unallocated_columns_being_dealloced,(.L_x_128 - $__internal_2_$__cuda_sm10x_tcgen05_guardrail_trap_unallocated_columns_being_dealloced)
$__internal_2_$__cuda_sm10x_tcgen05_guardrail_trap_unallocated_columns_being_dealloced:
[----:B------:R-:W-:Y:S05]  /*7220*/  BPT.TRAP 0x1 ;  /* 0x000000040000795c */ /* 0x000fea0000300000 */
[----:B------:R-:W-:-:S04]  /*7230*/  HFMA2 R3, -RZ, RZ, 0, 0 ;  /* 0x00000000ff037431 */ /* 0x000fc800000001ff */
[----:B------:R-:W-:Y:S05]  /*7240*/  RET.REL.NODEC R2 `(_ZN7cutlass13device_kernelINS_4gemm6kernel13GemmUniversalIN4cute5tupleIJiiiiEEENS1_10collective13CollectiveMmaINS1_35MainloopSm100TmaUmmaWarpSpecializedILi4ELi2ELi4ENS5_IJNS4_1CILi1EEESB_SB_EEEEENS5_IJNSA_ILi128EEENSA_ILi64EEESE_EEENS_12float_e5m2_tENS5_IJlSB_lEEESH_SI_NS4_8TiledMMAINS4_8MMA_AtomIJNS4_10MMA_TraitsINS4_19SM100_MMA_F8F6F4_SSEJSH_SH_fSE_SF_NS4_17integral_constantINS4_4UMMA5MajorELSP_0EEESQ_NSN_INSO_7ScaleInELSR_0EEESS_EEEEEENS4_6LayoutISC_NS5_IJNSA_ILi0EEESW_SW_EEEEENS5_IJNS4_10UnderscoreESZ_SZ_EEEEENS4_13SM90_TMA_LOADENS4_14ComposedLayoutINS4_7SwizzleILi3ELi4ELi3EEENS4_18smem_ptr_flag_bitsILi8EEENSV_INS5_IJNSA_ILi8EEESE_EEENS5_IJSE_SB_EEEEEEEvNS4_8identityES12_S1C_vS1D_EENS_8epilogue10collective18CollectiveEpilogueINS1F_23Sm100TmaWarpSpecializedILi1ELi1ELi64ELb0ELb0EEEJSG_NS5_IJNSV_ISE_SB_EENSV_ISF_SB_EEEEESH_SI_SH_SI_NS1F_6fusion15FusionCallbacksIS1J_NS1N_17LinearCombinationISH_fSH_fLNS_15FloatRoundStyleE2EEESG_S1M_JEEENS4_5SM1004TMEM4LOAD26SM100_TMEM_LOAD_32dp32b64xES12_NS13_INS14_ILi2ELi4ELi3EEES17_NSV_INS5_IJS18_SF_EEENS5_IJSF_SB_EEEEEEENS4_39AutoVectorizingCopyWithAssumedAlignmentILi128EEENS4_14SM90_TMA_STOREES21_S23_S23_EEEvvEEEEvNT_6ParamsE) ;  /* 0xffffff8c026c7950 */ /* 0x000fea0003c3ffff */
.L_x_127:
[----:B------:R-:W-:-:S00]  /*7250*/  BRA `(.L_x_127) ;  /* 0xfffffffc00fc7947 */ /* 0x000fc0000383ffff */
[----:B------:R-:W-:-:S00]  /*7260*/  NOP ;  /* 0x0000000000007918 */ /* 0x000fc00000000000 */
        /* <DEDUP_REMOVED lines=9> */
.L_x_128:


//--------------------- .nv.global.init           --------------------------
	.section	.nv.global.init,"aw",@progbits
.nv.global.init:
	.type		$str$27,@object
	.size		$str$27,($str$28 - $str$27)
$str$27:
        /*0000*/ 	.byte	0x28, 0x61, 0x64, 0x64, 0x72, 0x65, 0x73, 0x73, 0x20, 0x26, 0x20, 0x6d, 0x61, 0x73, 0x6b, 0x29
        /*0010*/ 	.byte	0x20, 0x3d, 0x3d, 0x20, 0x30, 0x00
	.type		$str$28,@object
	.size		$str$28,($str$26 - $str$28)
$str$28:
        /*0016*/ 	.byte	0x2f, 0x74, 0x6d, 0x70, 0x2f, 0x63, 0x75, 0x74, 0x6c, 0x61, 0x73, 0x73, 0x5f, 0x73, 0x77, 0x65
        /*0026*/ 	.byte	0x65, 0x70, 0x5f, 0x73, 0x72, 0x63, 0x2f, 0x69, 0x6e, 0x63, 0x6c, 0x75, 0x64, 0x65, 0x2f, 0x63
        /*0036*/ 	.byte	0x75, 0x74, 0x65, 0x2f, 0x70, 0x6f, 0x69, 0x6e, 0x74, 0x65, 0x72, 0x5f, 0x66, 0x6c, 0x61, 0x67
        /*0046*/ 	.byte	0x67, 0x65, 0x64, 0x2e, 0x68, 0x70, 0x70, 0x00
	.type		$str$26,@object
	.size		$str$26,($str$25 - $str$26)
$str$26:
        /*004e*/ 	.byte	0x2f, 0x74, 0x6d, 0x70, 0x2f, 0x63, 0x75, 0x74, 0x6c, 0x61, 0x73, 0x73, 0x5f, 0x73, 0x77, 0x65
        /*005e*/ 	.byte	0x65, 0x70, 0x5f, 0x73, 0x72, 0x63, 0x2f, 0x69, 0x6e, 0x63, 0x6c, 0x75, 0x64, 0x65, 0x2f, 0x63
        /*006e*/ 	.byte	0x75, 0x74, 0x65, 0x2f, 0x61, 0x74, 0x6f, 0x6d, 0x2f, 0x63, 0x6f, 0x70, 0x79, 0x5f, 0x74, 0x72
        /*007e*/ 	.byte	0x61, 0x69, 0x74, 0x73, 0x5f, 0x73, 0x6d, 0x31, 0x30, 0x30, 0x2e, 0x68, 0x70, 0x70, 0x00
	.type		$str$25,@object
	.size		$str$25,(__unnamed_1 - $str$25)
$str$25:
        /*008d*/ 	.byte	0x28, 0x28, 0x75, 0x69, 0x6e, 0x74, 0x33, 0x32, 0x5f, 0x74, 0x28, 0x74, 0x68, 0x72, 0x65, 0x61
        /*009d*/ 	.byte	0x64, 0x49, 0x64, 0x78, 0x2e, 0x78, 0x29, 0x20, 0x2f, 0x20, 0x33, 0x32, 0x29, 0x20, 0x25, 0x20
        /*00ad*/ 	.byte	0x34, 0x29, 0x20, 0x3d, 0x3d, 0x20, 0x28, 0x28, 0x28, 0x74, 0x6d, 0x65, 0x6d, 0x5f, 0x61, 0x64
        /*00bd*/ 	.byte	0x64, 0x72, 0x20, 0x3e, 0x3e, 0x20, 0x31, 0x36, 0x29, 0x20, 0x2f, 0x20, 0x33, 0x32, 0x29, 0x20
        /*00cd*/ 	.byte	0x25, 0x20, 0x34, 0x29, 0x00
	.type		__unnamed_1,@object
	.size		__unnamed_1,(__unnamed_2 - __unnamed_1)
__unnamed_1:
        /*00d2*/ 	.byte	0x61, 0x75, 0x74, 0x6f, 0x20, 0x63, 0x75, 0x74, 0x65, 0x3a, 0x3a, 0x61, 0x73, 0x5f, 0x70, 0x6f
        /* <DEDUP_REMOVED lines=24> */
        /*0262*/ 	.byte	0x43, 0x3c, 0x38, 0x31, 0x39, 0x32, 0x3e, 0x3e, 0x3e, 0x3e, 0x5d, 0x00
	.type		__unnamed_2,@object
	.size		__unnamed_2,(.L_2 - __unnamed_2)
__unnamed_2:
        /* <DEDUP_REMOVED lines=42> */
        /*050e*/ 	.byte	0x3e, 0x3e, 0x3e, 0x3e, 0x5d, 0x00
.L_2:


//--------------------- .nv.shared._ZN7cutlass13device_kernelINS_4gemm6kernel13GemmUniversalIN4cute5tupleIJiiiiEEENS1_10collective13CollectiveMmaINS1_35MainloopSm100TmaUmmaWarpSpecializedILi4ELi2ELi4ENS5_IJNS4_1CILi1EEESB_SB_EEEEENS5_IJNSA_ILi128EEENSA_ILi64EEESE_EEENS_12float_e5m2_tENS5_IJlSB_lEEESH_SI_NS4_8TiledMMAINS4_8MMA_AtomIJNS4_10MMA_TraitsINS4_19SM100_MMA_F8F6F4_SSEJSH_SH_fSE_SF_NS4_17integral_constantINS4_4UMMA5MajorELSP_0EEESQ_NSN_INSO_7ScaleInELSR_0EEESS_EEEEEENS4_6LayoutISC_NS5_IJNSA_ILi0EEESW_SW_EEEEENS5_IJNS4_10UnderscoreESZ_SZ_EEEEENS4_13SM90_TMA_LOADENS4_14ComposedLayoutINS4_7SwizzleILi3ELi4ELi3EEENS4_18smem_ptr_flag_bitsILi8EEENSV_INS5_IJNSA_ILi8EEESE_EEENS5_IJSE_SB_EEEEEEEvNS4_8identityES12_S1C_vS1D_EENS_8epilogue10collective18CollectiveEpilogueINS1F_23Sm100TmaWarpSpecializedILi1ELi1ELi64ELb0ELb0EEEJSG_NS5_IJNSV_ISE_SB_EENSV_ISF_SB_EEEEESH_SI_SH_SI_NS1F_6fusion15FusionCallbacksIS1J_NS1N_17LinearCombinationISH_fSH_fLNS_15FloatRoundStyleE2EEESG_S1M_JEEENS4_5SM1004TMEM4LOAD26SM100_TMEM_LOAD_32dp32b64xES12_NS13_INS14_ILi2ELi4ELi3EEES17_NSV_INS5_IJS18_SF_EEENS5_IJSF_SB_EEEEEEENS4_39AutoVectorizingCopyWithAssumedAlignmentILi128EEENS4_14SM90_TMA_STOREES21_S23_S23_EEEvvEEEEvNT_6ParamsE --------------------------
	.section	.nv.shared._ZN7cutlass13device_kernelINS_4gemm6kernel13GemmUniversalIN4cute5tupleIJiiiiEEENS1_10collective13CollectiveMmaINS1_35MainloopSm100TmaUmmaWarpSpecializedILi4ELi2ELi4ENS5_IJNS4_1CILi1EEESB_SB_EEEEENS5_IJNSA_ILi128EEENSA_ILi64EEESE_EEENS_12float_e5m2_tENS5_IJlSB_lEEESH_SI_NS4_8TiledMMAINS4_8MMA_AtomIJNS4_10MMA_TraitsINS4_19SM100_MMA_F8F6F4_SSEJSH_SH_fSE_SF_NS4_17integral_constantINS4_4UMMA5MajorELSP_0EEESQ_NSN_INSO_7ScaleInELSR_0EEESS_EEEEEENS4_6LayoutISC_NS5_IJNSA_ILi0EEESW_SW_EEEEENS5_IJNS4_10UnderscoreESZ_SZ_EEEEENS4_13SM90_TMA_LOADENS4_14ComposedLayoutINS4_7SwizzleILi3ELi4ELi3EEENS4_18smem_ptr_flag_bitsILi8EEENSV_INS5_IJNSA_ILi8EEESE_EEENS5_IJSE_SB_EEEEEEEvNS4_8identityES12_S1C_vS1D_EENS_8epilogue10collective18CollectiveEpilogueINS1F_23Sm100TmaWarpSpecializedILi1ELi1ELi64ELb0ELb0EEEJSG_NS5_IJNSV_ISE_SB_EENSV_ISF_SB_EEEEESH_SI_SH_SI_NS1F_6fusion15FusionCallbacksIS1J_NS1N_17LinearCombinationISH_fSH_fLNS_15FloatRoundStyleE2EEESG_S1M_JEEENS4_5SM1004TMEM4LOAD26SM100_TMEM_LOAD_32dp32b64xES12_NS13_INS14_ILi2ELi4ELi3EEES17_NSV_INS5_IJS18_SF_EEENS5_IJSF_SB_EEEEEEENS4_39AutoVectorizingCopyWithAssumedAlignmentILi128EEENS4_14SM90_TMA_STOREES21_S23_S23_EEEvvEEEEvNT_6ParamsE,"aw",@nobits
	.sectionflags	@""
	.align	16
	.zero		1024


//--------------------- .nv.shared.reserved.0     --------------------------
	.section	.nv.shared.reserved.0,"aw",@nobits
	.weak		__nv_reservedSMEM_offset_0_alias
	.size		__nv_reservedSMEM_offset_0_alias, 0, 64
	.other		__nv_reservedSMEM_offset_0_alias,@"STO_CUDA_RESERVED_SHARED STV_DEFAULT"
__nv_reservedSMEM_offset_0_alias:
	.zero		0
.nv.shared.reserved.0:
	.zero		64
	.weak		__nv_reservedSMEM_tcgen05_partition
	.type		__nv_reservedSMEM_tcgen05_partition,@object
	.size		__nv_reservedSMEM_tcgen05_partition,(.L_0 - __nv_reservedSMEM_tcgen05_partition)
__nv_reservedSMEM_tcgen05_partition:
	.zero		32
.L_0:


//--------------------- .nv.global                --------------------------
	.section	.nv.global,"aw",@nobits
.nv.global:
	.type		_ZN39_INTERNAL_f87c0789_4_k_cu_b8b9ad68_82114cute1_E,@object
	.size		_ZN39_INTERNAL_f87c0789_4_k_cu_b8b9ad68_82114cute1_E,(_ZN39_INTERNAL_f87c0789_4_k_cu_b8b9ad68_82114cuda3std3__45__cpo6cbeginE - _ZN39_INTERNAL_f87c0789_4_k_cu_b8b9ad68_82114cute1_E)
_ZN39_INTERNAL_f87c0789_4_k_cu_b8b9ad68_82114cute1_E:
	.zero		1
	.type		_ZN39_INTERNAL_f87c0789_4_k_cu_b8b9ad68_82114cuda3std3__45__cpo6cbeginE,@object
	.size		_ZN39_INTERNAL_f87c0789_4_k_cu_b8b9ad68_82114cuda3std3__45__cpo6cbeginE,(_ZN39_INTERNAL_f87c0789_4_k_cu_b8b9ad68_82114cuda3std3__48in_placeE - _ZN39_INTERNAL_f87c0789_4_k_cu_b8b9ad68_82114cuda3std3__45__cpo6cbeginE)
_ZN39_INTERNAL_f87c0789_4_k_cu_b8b9ad68_82114cuda3std3__45__cpo6cbeginE:
	.zero		1
	.type		_ZN39_INTERNAL_f87c0789_4_k_cu_b8b9ad68_82114cuda3std3__48in_placeE,@object
	.size		_ZN39_INTERNAL_f87c0789_4_k_cu_b8b9ad68_82114cuda3std3__48in_placeE,(_ZN39_INTERNAL_f87c0789_4_k_cu_b8b9ad68_82114cuda3std6ranges3__45__cpo9iter_moveE - _ZN39_INTERNAL_f87c0789_4_k_cu_b8b9ad68_82114cuda3std3__48in_placeE)
_ZN39_INTERNAL_f87c0789_4_k_cu_b8b9ad68_82114cuda3std3__48in_placeE:
	.zero		1
	.type		_ZN39_INTERNAL_f87c0789_4_k_cu_b8b9ad68_82114cuda3std6ranges3__45__cpo9iter_moveE,@object
	.size		_ZN39_INTERNAL_f87c0789_4_k_cu_b8b9ad68_82114cuda3std6ranges3__45__cpo9iter_moveE,(_ZN39_INTERNAL_f87c0789_4_k_cu_b8b9ad68_82114cuda3std3__45__cpo5beginE - _ZN39_INTERNAL_f87c0789_4_k_cu_b8b9ad68_82114cuda3std6ranges3__45__cpo9iter_moveE)
_ZN39_INTERNAL_f87c0789_4_k_cu_b8b9ad68_82114cuda3std6ranges3__45__cpo9iter_moveE:
	.zero		1
	.type		_ZN39_INTERNAL_f87c0789_4_k_cu_b8b9ad68_82114cuda3std3__45__cpo5beginE,@object
	.size		_ZN39_INTERNAL_f87c0789_4_k_cu_b8b9ad68_82114cuda3std3__45__cpo5beginE,(_ZN39_INTERNAL_f87c0789_4_k_cu_b8b9ad68_82114cuda3std3__441_GLOBAL__N__f87c0789_4_k_cu_b8b9ad68_82116ignoreE - _ZN39_INTERNAL_f87c0789_4_k_cu_b8b9ad68_82114cuda3std3__45__cpo5beginE)
_ZN39_INTERNAL_f87c0789_4_k_cu_b8b9ad68_82114cuda3std3__45__cpo5beginE:
	.zero		1
	.type		_ZN39_INTERNAL_f87c0789_4_k_cu_b8b9ad68_82114cuda3std3__441_GLOBAL__N__f87c0789_4_k_cu_b8b9ad68_82116ignoreE,@object
	.size		_ZN39_INTERNAL_f87c0789_4_k_cu_b8b9ad68_82114cuda3std3__441_GLOBAL__N__f87c0789_4_k_cu_b8b9ad68_82116ignoreE,(_ZN39_INTERNAL_f87c0789_4_k_cu_b8b9ad68_82114cute7productE - _ZN39_INTERNAL_f87c0789_4_k_cu_b8b9ad68_82114cuda3std3__441_GLOBAL__N__f87c0789_4_k_cu_b8b9ad68_82116ignoreE)
_ZN39_INTERNAL_f87c0789_4_k_cu_b8b9ad68_82114cuda3std3__441_GLOBAL__N__f87c0789_4_k_cu_b8b9ad68_82116ignoreE:
	.zero		1
	.type		_ZN39_INTERNAL_f87c0789_4_k_cu_b8b9ad68_82114cute7productE,@object
	.size		_ZN39_INTERNAL_f87c0789_4_k_cu_b8b9ad68_82114cute7productE,(_ZN39_INTERNAL_f87c0789_4_k_cu_b8b9ad68_82114cuda3std3__45__cpo3endE - _ZN39_INTERNAL_f87c0789_4_k_cu_b8b9ad68_82114cute7productE)
_ZN39_INTERNAL_f87c0789_4_k_cu_b8b9ad68_82114cute7productE:
	.zero		1
	.type		_ZN39_INTERNAL_f87c0789_4_k_cu_b8b9ad68_82114cuda3std3__45__cpo3endE,@object
	.size		_ZN39_INTERNAL_f87c0789_4_k_cu_b8b9ad68_82114cuda3std3__45__cpo3endE,(_ZN39_INTERNAL_f87c0789_4_k_cu_b8b9ad68_82114cuda3std3__419piecewise_constructE - _ZN39_INTERNAL_f87c0789_4_k_cu_b8b9ad68_82114cuda3std3__45__cpo3endE)
_ZN39_INTERNAL_f87c0789_4_k_cu_b8b9ad68_82114cuda3std3__45__cpo3endE:
	.zero		1
	.type		_ZN39_INTERNAL_f87c0789_4_k_cu_b8b9ad68_82114cuda3std3__419piecewise_constructE,@object
	.size		_ZN39_INTERNAL_f87c0789_4_k_cu_b8b9ad68_82114cuda3std3__419piecewise_constructE,(_ZN39_INTERNAL_f87c0789_4_k_cu_b8b9ad68_82114cuda3std3__45__cpo4cendE - _ZN39_INTERNAL_f87c0789_4_k_cu_b8b9ad68_82114cuda3std3__419piecewise_constructE)
_ZN39_INTERNAL_f87c0789_4_k_cu_b8b9ad68_82114cuda3std3__419piecewise_constructE:
	.zero		1
	.type		_ZN39_INTERNAL_f87c0789_4_k_cu_b8b9ad68_82114cuda3std3__45__cpo4cendE,@object
	.size		_ZN39_INTERNAL_f87c0789_4_k_cu_b8b9ad68_82114cuda3std3__45__cpo4cendE,(_ZN39_INTERNAL_f87c0789_4_k_cu_b8b9ad68_82114cuda3std6ranges3__45__cpo4swapE - _ZN39_INTERNAL_f87c0789_4_k_cu_b8b9ad68_82114cuda3std3__45__cpo4cendE)
_ZN39_INTERNAL_f87c0789_4_k_cu_b8b9ad68_82114cuda3std3__45__cpo4cendE:
	.zero		1
	.type		_ZN39_INTERNAL_f87c0789_4_k_cu_b8b9ad68_82114cuda3std6ranges3__45__cpo4swapE,@object
	.size		_ZN39_INTERNAL_f87c0789_4_k_cu_b8b9ad68_82114cuda3std6ranges3__45__cpo4swapE,(.L_10 - _ZN39_INTERNAL_f87c0789_4_k_cu_b8b9ad68_82114cuda3std6ranges3__45__cpo4swapE)
_ZN39_INTERNAL_f87c0789_4_k_cu_b8b9ad68_82114cuda3std6ranges3__45__cpo4swapE:
	.zero		1
.L_10:


//--------------------- .nv.constant0._ZN7cutlass13device_kernelINS_4gemm6kernel13GemmUniversalIN4cute5tupleIJiiiiEEENS1_10collective13CollectiveMmaINS1_35MainloopSm100TmaUmmaWarpSpecializedILi4ELi2ELi4ENS5_IJNS4_1CILi1EEESB_SB_EEEEENS5_IJNSA_ILi128EEENSA_ILi64EEESE_EEENS_12float_e5m2_tENS5_IJlSB_lEEESH_SI_NS4_8TiledMMAINS4_8MMA_AtomIJNS4_10MMA_TraitsINS4_19SM100_MMA_F8F6F4_SSEJSH_SH_fSE_SF_NS4_17integral_constantINS4_4UMMA5MajorELSP_0EEESQ_NSN_INSO_7ScaleInELSR_0EEESS_EEEEEENS4_6LayoutISC_NS5_IJNSA_ILi0EEESW_SW_EEEEENS5_IJNS4_10UnderscoreESZ_SZ_EEEEENS4_13SM90_TMA_LOADENS4_14ComposedLayoutINS4_7SwizzleILi3ELi4ELi3EEENS4_18smem_ptr_flag_bitsILi8EEENSV_INS5_IJNSA_ILi8EEESE_EEENS5_IJSE_SB_EEEEEEEvNS4_8identityES12_S1C_vS1D_EENS_8epilogue10collective18CollectiveEpilogueINS1F_23Sm100TmaWarpSpecializedILi1ELi1ELi64ELb0ELb0EEEJSG_NS5_IJNSV_ISE_SB_EENSV_ISF_SB_EEEEESH_SI_SH_SI_NS1F_6fusion15FusionCallbacksIS1J_NS1N_17LinearCombinationISH_fSH_fLNS_15FloatRoundStyleE2EEESG_S1M_JEEENS4_5SM1004TMEM4LOAD26SM100_TMEM_LOAD_32dp32b64xES12_NS13_INS14_ILi2ELi4ELi3EEES17_NSV_INS5_IJS18_SF_EEENS5_IJSF_SB_EEEEEEENS4_39AutoVectorizingCopyWithAssumedAlignmentILi128EEENS4_14SM90_TMA_STOREES21_S23_S23_EEEvvEEEEvNT_6ParamsE --------------------------
	.section	.nv.constant0._ZN7cutlass13device_kernelINS_4gemm6kernel13GemmUniversalIN4cute5tupleIJiiiiEEENS1_10collective13CollectiveMmaINS1_35MainloopSm100TmaUmmaWarpSpecializedILi4ELi2ELi4ENS5_IJNS4_1CILi1EEESB_SB_EEEEENS5_IJNSA_ILi128EEENSA_ILi64EEESE_EEENS_12float_e5m2_tENS5_IJlSB_lEEESH_SI_NS4_8TiledMMAINS4_8MMA_AtomIJNS4_10MMA_TraitsINS4_19SM100_MMA_F8F6F4_SSEJSH_SH_fSE_SF_NS4_17integral_constantINS4_4UMMA5MajorELSP_0EEESQ_NSN_INSO_7ScaleInELSR_0EEESS_EEEEEENS4_6LayoutISC_NS5_IJNSA_ILi0EEESW_SW_EEEEENS5_IJNS4_10UnderscoreESZ_SZ_EEEEENS4_13SM90_TMA_LOADENS4_14ComposedLayoutINS4_7SwizzleILi3ELi4ELi3EEENS4_18smem_ptr_flag_bitsILi8EEENSV_INS5_IJNSA_ILi8EEESE_EEENS5_IJSE_SB_EEEEEEEvNS4_8identityES12_S1C_vS1D_EENS_8epilogue10collective18CollectiveEpilogueINS1F_23Sm100TmaWarpSpecializedILi1ELi1ELi64ELb0ELb0EEEJSG_NS5_IJNSV_ISE_SB_EENSV_ISF_SB_EEEEESH_SI_SH_SI_NS1F_6fusion15FusionCallbacksIS1J_NS1N_17LinearCombinationISH_fSH_fLNS_15FloatRoundStyleE2EEESG_S1M_JEEENS4_5SM1004TMEM4LOAD26SM100_TMEM_LOAD_32dp32b64xES12_NS13_INS14_ILi2ELi4ELi3EEES17_NSV_INS5_IJS18_SF_EEENS5_IJSF_SB_EEEEEEENS4_39AutoVectorizingCopyWithAssumedAlignmentILi128EEENS4_14SM90_TMA_STOREES21_S23_S23_EEEvvEEEEvNT_6ParamsE,"a",@progbits
	.sectionflags	@""
	.align	4
.nv.constant0._ZN7cutlass13device_kernelINS_4gemm6kernel13GemmUniversalIN4cute5tupleIJiiiiEEENS1_10collective13CollectiveMmaINS1_35MainloopSm100TmaUmmaWarpSpecializedILi4ELi2ELi4ENS5_IJNS4_1CILi1EEESB_SB_EEEEENS5_IJNSA_ILi128EEENSA_ILi64EEESE_EEENS_12float_e5m2_tENS5_IJlSB_lEEESH_SI_NS4_8TiledMMAINS4_8MMA_AtomIJNS4_10MMA_TraitsINS4_19SM100_MMA_F8F6F4_SSEJSH_SH_fSE_SF_NS4_17integral_constantINS4_4UMMA5MajorELSP_0EEESQ_NSN_INSO_7ScaleInELSR_0EEESS_EEEEEENS4_6LayoutISC_NS5_IJNSA_ILi0EEESW_SW_EEEEENS5_IJNS4_10UnderscoreESZ_SZ_EEEEENS4_13SM90_TMA_LOADENS4_14ComposedLayoutINS4_7SwizzleILi3ELi4ELi3EEENS4_18smem_ptr_flag_bitsILi8EEENSV_INS5_IJNSA_ILi8EEESE_EEENS5_IJSE_SB_EEEEEEEvNS4_8identityES12_S1C_vS1D_EENS_8epilogue10collective18CollectiveEpilogueINS1F_23Sm100TmaWarpSpecializedILi1ELi1ELi64ELb0ELb0EEEJSG_NS5_IJNSV_ISE_SB_EENSV_ISF_SB_EEEEESH_SI_SH_SI_NS1F_6fusion15FusionCallbacksIS1J_NS1N_17LinearCombinationISH_fSH_fLNS_15FloatRoundStyleE2EEESG_S1M_JEEENS4_5SM1004TMEM4LOAD26SM100_TMEM_LOAD_32dp32b64xES12_NS13_INS14_ILi2ELi4ELi3EEES17_NSV_INS5_IJS18_SF_EEENS5_IJSF_SB_EEEEEEENS4_39AutoVectorizingCopyWithAssumedAlignmentILi128EEENS4_14SM90_TMA_STOREES21_S23_S23_EEEvvEEEEvNT_6ParamsE:
	.zero		2944


//--------------------- SYMBOLS --------------------------

	.type		.nv.reservedSmem.offset0,@object
	.size		.nv.reservedSmem.offset0,0x4
	.type		.nv.reservedSmem.cap,@object
	.size		.nv.reservedSmem.cap,0x4
	.type		__assertfail,@function
